	.target	sm_100a

	.elftype	@"ET_EXEC"


//--------------------- .note.nv.tkinfo           --------------------------
	.section	.note.nv.tkinfo,"",@"SHT_NOTE"
	.sectionflags	@"SHF_NOTE_NV_TKINFO"
	.tkinfo
        /*0018*/ 	.word	0x00000002
        /*0030*/ 	.string	""
        /*0030*/ 	.string	"ptxas"
        /*0030*/ 	.string	"Cuda compilation tools, release 13.0, V13.0.88"
        /*0030*/ 	.string	"Build cuda_13.0.r13.0/compiler.36424714_0"
        /*0030*/ 	.string	"-arch sm_100a -m 64 "



//--------------------- .note.nv.cuinfo           --------------------------
	.section	.note.nv.cuinfo,"",@"SHT_NOTE"
	.sectionflags	@"SHF_NOTE_NV_CUINFO"
        /*0018*/ 	.short	0x0002
        /*001a*/ 	.short	0x0064
        /*001c*/ 	.short	0x0082
	.zero		2


//--------------------- .nv.info                  --------------------------
	.section	.nv.info,"",@"SHT_CUDA_INFO"
	.align	4


	//----- nvinfo : EIATTR_REGCOUNT
	.align		4
        /*0000*/ 	.byte	0x04, 0x2f
        /*0002*/ 	.short	(.L_19 - .L_18)
	.align		4
.L_18:
        /*0004*/ 	.word	index@(_ZN7cutlass13device_kernelINS_4conv6kernel13ConvUniversalINS1_16ConvProblemShapeILNS1_8OperatorE1ELi3EEENS1_10collective14CollectiveConvINS1_47MainloopSm100TmaUmmaWarpSpecializedImplicitGemmILS5_1ELi8ELi3ELi1ELi2EN4cute5tupleIJNSA_1CILi1EEESD_SD_EEEEENSB_IJNSC_ILi128EEENSC_ILi64EEENSB_IJSH_EEEEEENS_10bfloat16_tESK_NSA_8TiledMMAINSA_8MMA_AtomIJNSA_20SM100_MMA_F16BF16_SSISK_SK_fLi128ELi64ELNSA_4UMMA5MajorE0ELSP_1ELNSO_7ScaleInE0ELSQ_0EEEEEENSA_6LayoutISE_NSB_IJNSC_ILi0EEESU_SU_EEEEENSB_IJNSA_10UnderscoreESX_SX_EEEEENS7_6detail27Sm100ImplicitGemmTileTraitsINSA_20SM90_TMA_LOAD_IM2COLENSA_14ComposedLayoutINSA_7SwizzleILi3ELi4ELi3EEENSA_18smem_ptr_flag_bitsILi16EEENST_INSB_IJNSC_ILi8EEESH_EEENSB_IJSH_SD_EEEEEEEvEENS11_INSA_13SM90_TMA_LOADENS13_IS15_S17_NST_INSB_IJSH_S18_EEENSB_IJSD_SH_EEEEEEEvEEEENS_8epilogue10collective18CollectiveEpilogueINS1L_23Sm100TmaWarpSpecializedILi3ELi2ELi32ELb1ELb0EEEJSJ_NSB_IJNST_ISG_SD_EENST_INSC_ILi32EEESD_EEEEESK_NSB_IJNSB_IJllllEEESD_SU_EEESK_S1V_NS1L_6fusion15FusionCallbacksIS1P_NS1W_17LinearCombinationISK_fSK_fLNS_15FloatRoundStyleE2EEESJ_S1T_JEEENSA_5SM1004TMEM4LOAD26SM100_TMEM_LOAD_32dp32b32xES12_NS13_INS14_ILi2ELi4ELi3EEES17_NST_INSB_IJS18_S1R_EEENSB_IJS1R_SD_EEEEEEENSA_39AutoVectorizingCopyWithAssumedAlignmentILi128EEENSA_21SM90_TMA_STORE_IM2COLES2A_S2C_S2C_EEEvvEEEEvNT_6ParamsE)
        /*0008*/ 	.word	0x0000007f


	//----- nvinfo : EIATTR_FRAME_SIZE
	.align		4
.L_19:
        /*000c*/ 	.byte	0x04, 0x11
        /*000e*/ 	.short	(.L_21 - .L_20)
	.align		4
.L_20:
        /*0010*/ 	.word	index@($__internal_2_$__cuda_sm10x_tcgen05_guardrail_trap_unallocated_columns_being_dealloced)
        /*0014*/ 	.word	0x00000008


	//----- nvinfo : EIATTR_FRAME_SIZE
	.align		4
.L_21:
        /*0018*/ 	.byte	0x04, 0x11
        /*001a*/ 	.short	(.L_23 - .L_22)
	.align		4
.L_22:
        /*001c*/ 	.word	index@($__internal_1_$__cuda_sm10x_tcgen05_guardrail_trap_phase_invalid_during_alloc)
        /*0020*/ 	.word	0x00000008


	//----- nvinfo : EIATTR_FRAME_SIZE
	.align		4
.L_23:
        /*0024*/ 	.byte	0x04, 0x11
        /*0026*/ 	.short	(.L_25 - .L_24)
	.align		4
.L_24:
        /*0028*/ 	.word	index@($__internal_0_$__cuda_sm10x_tcgen05_guardrail_trap_col_being_dealloced_not_returned_by_alloc)
        /*002c*/ 	.word	0x00000008


	//----- nvinfo : EIATTR_FRAME_SIZE
	.align		4
.L_25:
        /*0030*/ 	.byte	0x04, 0x11
        /*0032*/ 	.short	(.L_27 - .L_26)
	.align		4
.L_26:
        /*0034*/ 	.word	index@(_ZN7cutlass13device_kernelINS_4conv6kernel13ConvUniversalINS1_16ConvProblemShapeILNS1_8OperatorE1ELi3EEENS1_10collective14CollectiveConvINS1_47MainloopSm100TmaUmmaWarpSpecializedImplicitGemmILS5_1ELi8ELi3ELi1ELi2EN4cute5tupleIJNSA_1CILi1EEESD_SD_EEEEENSB_IJNSC_ILi128EEENSC_ILi64EEENSB_IJSH_EEEEEENS_10bfloat16_tESK_NSA_8TiledMMAINSA_8MMA_AtomIJNSA_20SM100_MMA_F16BF16_SSISK_SK_fLi128ELi64ELNSA_4UMMA5MajorE0ELSP_1ELNSO_7ScaleInE0ELSQ_0EEEEEENSA_6LayoutISE_NSB_IJNSC_ILi0EEESU_SU_EEEEENSB_IJNSA_10UnderscoreESX_SX_EEEEENS7_6detail27Sm100ImplicitGemmTileTraitsINSA_20SM90_TMA_LOAD_IM2COLENSA_14ComposedLayoutINSA_7SwizzleILi3ELi4ELi3EEENSA_18smem_ptr_flag_bitsILi16EEENST_INSB_IJNSC_ILi8EEESH_EEENSB_IJSH_SD_EEEEEEEvEENS11_INSA_13SM90_TMA_LOADENS13_IS15_S17_NST_INSB_IJSH_S18_EEENSB_IJSD_SH_EEEEEEEvEEEENS_8epilogue10collective18CollectiveEpilogueINS1L_23Sm100TmaWarpSpecializedILi3ELi2ELi32ELb1ELb0EEEJSJ_NSB_IJNST_ISG_SD_EENST_INSC_ILi32EEESD_EEEEESK_NSB_IJNSB_IJllllEEESD_SU_EEESK_S1V_NS1L_6fusion15FusionCallbacksIS1P_NS1W_17LinearCombinationISK_fSK_fLNS_15FloatRoundStyleE2EEESJ_S1T_JEEENSA_5SM1004TMEM4LOAD26SM100_TMEM_LOAD_32dp32b32xES12_NS13_INS14_ILi2ELi4ELi3EEES17_NST_INSB_IJS18_S1R_EEENSB_IJS1R_SD_EEEEEEENSA_39AutoVectorizingCopyWithAssumedAlignmentILi128EEENSA_21SM90_TMA_STORE_IM2COLES2A_S2C_S2C_EEEvvEEEEvNT_6ParamsE)
        /*0038*/ 	.word	0x00000008


	//----- nvinfo : EIATTR_MIN_STACK_SIZE
	.align		4
.L_27:
        /*003c*/ 	.byte	0x04, 0x12
        /*003e*/ 	.short	(.L_29 - .L_28)
	.align		4
.L_28:
        /*0040*/ 	.word	index@(_ZN7cutlass13device_kernelINS_4conv6kernel13ConvUniversalINS1_16ConvProblemShapeILNS1_8OperatorE1ELi3EEENS1_10collective14CollectiveConvINS1_47MainloopSm100TmaUmmaWarpSpecializedImplicitGemmILS5_1ELi8ELi3ELi1ELi2EN4cute5tupleIJNSA_1CILi1EEESD_SD_EEEEENSB_IJNSC_ILi128EEENSC_ILi64EEENSB_IJSH_EEEEEENS_10bfloat16_tESK_NSA_8TiledMMAINSA_8MMA_AtomIJNSA_20SM100_MMA_F16BF16_SSISK_SK_fLi128ELi64ELNSA_4UMMA5MajorE0ELSP_1ELNSO_7ScaleInE0ELSQ_0EEEEEENSA_6LayoutISE_NSB_IJNSC_ILi0EEESU_SU_EEEEENSB_IJNSA_10UnderscoreESX_SX_EEEEENS7_6detail27Sm100ImplicitGemmTileTraitsINSA_20SM90_TMA_LOAD_IM2COLENSA_14ComposedLayoutINSA_7SwizzleILi3ELi4ELi3EEENSA_18smem_ptr_flag_bitsILi16EEENST_INSB_IJNSC_ILi8EEESH_EEENSB_IJSH_SD_EEEEEEEvEENS11_INSA_13SM90_TMA_LOADENS13_IS15_S17_NST_INSB_IJSH_S18_EEENSB_IJSD_SH_EEEEEEEvEEEENS_8epilogue10collective18CollectiveEpilogueINS1L_23Sm100TmaWarpSpecializedILi3ELi2ELi32ELb1ELb0EEEJSJ_NSB_IJNST_ISG_SD_EENST_INSC_ILi32EEESD_EEEEESK_NSB_IJNSB_IJllllEEESD_SU_EEESK_S1V_NS1L_6fusion15FusionCallbacksIS1P_NS1W_17LinearCombinationISK_fSK_fLNS_15FloatRoundStyleE2EEESJ_S1T_JEEENSA_5SM1004TMEM4LOAD26SM100_TMEM_LOAD_32dp32b32xES12_NS13_INS14_ILi2ELi4ELi3EEES17_NST_INSB_IJS18_S1R_EEENSB_IJS1R_SD_EEEEEEENSA_39AutoVectorizingCopyWithAssumedAlignmentILi128EEENSA_21SM90_TMA_STORE_IM2COLES2A_S2C_S2C_EEEvvEEEEvNT_6ParamsE)
        /*0044*/ 	.word	0x00000008
.L_29:


//--------------------- .nv.compat                --------------------------
	.section	.nv.compat,"",@"SHT_CUDA_COMPAT_INFO"
	.align	4
        /*0000*/ 	.byte	0x02, 0x09, 0x01, 0x00, 0x02, 0x02, 0x02, 0x00, 0x02, 0x05, 0x05, 0x00, 0x03, 0x07, 0x01, 0x01
        /*0010*/ 	.byte	0x02, 0x03, 0x01, 0x00, 0x02, 0x06, 0x01, 0x00, 0x04, 0x0b, 0x08, 0x00, 0x09, 0x00, 0x00, 0x00
        /*0020*/ 	.byte	0x00, 0x00, 0x00, 0x00


//--------------------- .nv.info._ZN7cutlass13device_kernelINS_4conv6kernel13ConvUniversalINS1_16ConvProblemShapeILNS1_8OperatorE1ELi3EEENS1_10collective14CollectiveConvINS1_47MainloopSm100TmaUmmaWarpSpecializedImplicitGemmILS5_1ELi8ELi3ELi1ELi2EN4cute5tupleIJNSA_1CILi1EEESD_SD_EEEEENSB_IJNSC_ILi128EEENSC_ILi64EEENSB_IJSH_EEEEEENS_10bfloat16_tESK_NSA_8TiledMMAINSA_8MMA_AtomIJNSA_20SM100_MMA_F16BF16_SSISK_SK_fLi128ELi64ELNSA_4UMMA5MajorE0ELSP_1ELNSO_7ScaleInE0ELSQ_0EEEEEENSA_6LayoutISE_NSB_IJNSC_ILi0EEESU_SU_EEEEENSB_IJNSA_10UnderscoreESX_SX_EEEEENS7_6detail27Sm100ImplicitGemmTileTraitsINSA_20SM90_TMA_LOAD_IM2COLENSA_14ComposedLayoutINSA_7SwizzleILi3ELi4ELi3EEENSA_18smem_ptr_flag_bitsILi16EEENST_INSB_IJNSC_ILi8EEESH_EEENSB_IJSH_SD_EEEEEEEvEENS11_INSA_13SM90_TMA_LOADENS13_IS15_S17_NST_INSB_IJSH_S18_EEENSB_IJSD_SH_EEEEEEEvEEEENS_8epilogue10collective18CollectiveEpilogueINS1L_23Sm100TmaWarpSpecializedILi3ELi2ELi32ELb1ELb0EEEJSJ_NSB_IJNST_ISG_SD_EENST_INSC_ILi32EEESD_EEEEESK_NSB_IJNSB_IJllllEEESD_SU_EEESK_S1V_NS1L_6fusion15FusionCallbacksIS1P_NS1W_17LinearCombinationISK_fSK_fLNS_15FloatRoundStyleE2EEESJ_S1T_JEEENSA_5SM1004TMEM4LOAD26SM100_TMEM_LOAD_32dp32b32xES12_NS13_INS14_ILi2ELi4ELi3EEES17_NST_INSB_IJS18_S1R_EEENSB_IJS1R_SD_EEEEEEENSA_39AutoVectorizingCopyWithAssumedAlignmentILi128EEENSA_21SM90_TMA_STORE_IM2COLES2A_S2C_S2C_EEEvvEEEEvNT_6ParamsE --------------------------
	.section	.nv.info._ZN7cutlass13device_kernelINS_4conv6kernel13ConvUniversalINS1_16ConvProblemShapeILNS1_8OperatorE1ELi3EEENS1_10collective14CollectiveConvINS1_47MainloopSm100TmaUmmaWarpSpecializedImplicitGemmILS5_1ELi8ELi3ELi1ELi2EN4cute5tupleIJNSA_1CILi1EEESD_SD_EEEEENSB_IJNSC_ILi128EEENSC_ILi64EEENSB_IJSH_EEEEEENS_10bfloat16_tESK_NSA_8TiledMMAINSA_8MMA_AtomIJNSA_20SM100_MMA_F16BF16_SSISK_SK_fLi128ELi64ELNSA_4UMMA5MajorE0ELSP_1ELNSO_7ScaleInE0ELSQ_0EEEEEENSA_6LayoutISE_NSB_IJNSC_ILi0EEESU_SU_EEEEENSB_IJNSA_10UnderscoreESX_SX_EEEEENS7_6detail27Sm100ImplicitGemmTileTraitsINSA_20SM90_TMA_LOAD_IM2COLENSA_14ComposedLayoutINSA_7SwizzleILi3ELi4ELi3EEENSA_18smem_ptr_flag_bitsILi16EEENST_INSB_IJNSC_ILi8EEESH_EEENSB_IJSH_SD_EEEEEEEvEENS11_INSA_13SM90_TMA_LOADENS13_IS15_S17_NST_INSB_IJSH_S18_EEENSB_IJSD_SH_EEEEEEEvEEEENS_8epilogue10collective18CollectiveEpilogueINS1L_23Sm100TmaWarpSpecializedILi3ELi2ELi32ELb1ELb0EEEJSJ_NSB_IJNST_ISG_SD_EENST_INSC_ILi32EEESD_EEEEESK_NSB_IJNSB_IJllllEEESD_SU_EEESK_S1V_NS1L_6fusion15FusionCallbacksIS1P_NS1W_17LinearCombinationISK_fSK_fLNS_15FloatRoundStyleE2EEESJ_S1T_JEEENSA_5SM1004TMEM4LOAD26SM100_TMEM_LOAD_32dp32b32xES12_NS13_INS14_ILi2ELi4ELi3EEES17_NST_INSB_IJS18_S1R_EEENSB_IJS1R_SD_EEEEEEENSA_39AutoVectorizingCopyWithAssumedAlignmentILi128EEENSA_21SM90_TMA_STORE_IM2COLES2A_S2C_S2C_EEEvvEEEEvNT_6ParamsE,"",@"SHT_CUDA_INFO"
	.sectionflags	@""
	.align	4


	//----- nvinfo : EIATTR_CUDA_API_VERSION
	.align		4
        /*0000*/ 	.byte	0x04, 0x37
        /*0002*/ 	.short	(.L_31 - .L_30)
.L_30:
        /*0004*/ 	.word	0x00000082


	//----- nvinfo : EIATTR_KPARAM_INFO
	.align		4
.L_31:
        /*0008*/ 	.byte	0x04, 0x17
        /*000a*/ 	.short	(.L_33 - .L_32)
.L_32:
        /*000c*/ 	.word	0x00000000
        /*0010*/ 	.short	0x0000
        /*0012*/ 	.short	0x0000
        /*0014*/ 	.byte	0x00, 0xf0, 0x01, 0x24


	//----- nvinfo : EIATTR_AT_ENTRY_FRAGMENTS
	.align		4
.L_33:
        /*0018*/ 	.byte	0x04, 0x4f
        /*001a*/ 	.short	(.L_35 - .L_34)


	//   ....[0]....
.L_34:
        /*001c*/ 	.word	0x00000006


	//----- nvinfo : EIATTR_RESERVED_SMEM_USED
	.align		4
.L_35:
        /*0020*/ 	.byte	0x01, 0x41
	.zero		2


	//----- nvinfo : EIATTR_SPARSE_MMA_MASK
	.align		4
        /*0024*/ 	.byte	0x03, 0x50
        /*0026*/ 	.short	0x0000


	//----- nvinfo : EIATTR_TCGEN05_1CTA_USED
	.align		4
        /*0028*/ 	.byte	0x01, 0x51
	.zero		2


	//----- nvinfo : EIATTR_MAXREG_COUNT
	.align		4
        /*002c*/ 	.byte	0x03, 0x1b
        /*002e*/ 	.short	0x00ff


	//----- nvinfo : EIATTR_NUM_BARRIERS
	.align		4
        /*0030*/ 	.byte	0x02, 0x4c
        /*0032*/ 	.byte	0x07
	.zero		1


	//----- nvinfo : EIATTR_EXTERNS
	.align		4
        /*0034*/ 	.byte	0x04, 0x0f
        /*0036*/ 	.short	(.L_37 - .L_36)


	//   ....[0]....
	.align		4
.L_36:
        /*0038*/ 	.word	index@(__assertfail)


	//----- nvinfo : EIATTR_MERCURY_ISA_VERSION
	.align		4
.L_37:
        /*003c*/ 	.byte	0x03, 0x5f
        /*003e*/ 	.short	0x0101


	//----- nvinfo : EIATTR_INT_WARP_WIDE_INSTR_OFFSETS
	.align		4
        /*0040*/ 	.byte	0x04, 0x31
        /*0042*/ 	.short	(.L_39 - .L_38)


	//   ....[0]....
.L_38:
        /*0044*/ 	.word	0x00003e90


	//   ....[1]....
        /*0048*/ 	.word	0x00003eb0


	//   ....[2]....
        /*004c*/ 	.word	0x00003ee0


	//   ....[3]....
        /*0050*/ 	.word	0x00004be0


	//   ....[4]....
        /*0054*/ 	.word	0x00004d00


	//   ....[5]....
        /*0058*/ 	.word	0x00004eb0


	//   ....[6]....
        /*005c*/ 	.word	0x00004f10


	//----- nvinfo : EIATTR_COOP_GROUP_MASK_REGIDS
	.align		4
.L_39:
        /*0060*/ 	.byte	0x04, 0x29
        /*0062*/ 	.short	(.L_41 - .L_40)


	//   ....[0]....
.L_40:
        /*0064*/ 	.word	0xffffffff


	//   ....[1]....
        /*0068*/ 	.word	0xffffffff


	//   ....[2]....
        /*006c*/ 	.word	0xffffffff


	//   ....[3]....
        /*0070*/ 	.word	0xffffffff


	//   ....[4]....
        /*0074*/ 	.word	0xffffffff


	//   ....[5]....
        /*0078*/ 	.word	0xffffffff


	//   ....[6]....
        /*007c*/ 	.word	0xffffffff


	//   ....[7]....
        /*0080*/ 	.word	0xffffffff


	//   ....[8]....
        /*0084*/ 	.word	0xffffffff


	//   ....[9]....
        /*0088*/ 	.word	0xffffffff


	//   ....[10]....
        /*008c*/ 	.word	0xffffffff


	//   ....[11]....
        /*0090*/ 	.word	0xffffffff


	//----- nvinfo : EIATTR_COOP_GROUP_INSTR_OFFSETS
	.align		4
.L_41:
        /*0094*/ 	.byte	0x04, 0x28
        /*0096*/ 	.short	(.L_43 - .L_42)


	//   ....[0]....
.L_42:
        /*0098*/ 	.word	0x00000090


	//   ....[1]....
        /*009c*/ 	.word	0x00000520


	//   ....[2]....
        /*00a0*/ 	.word	0x00000710


	//   ....[3]....
        /*00a4*/ 	.word	0x00000890


	//   ....[4]....
        /*00a8*/ 	.word	0x00000990


	//   ....[5]....
        /*00ac*/ 	.word	0x00000ae0


	//   ....[6]....
        /*00b0*/ 	.word	0x00002300


	//   ....[7]....
        /*00b4*/ 	.word	0x000031e0


	//   ....[8]....
        /*00b8*/ 	.word	0x000033f0


	//   ....[9]....
        /*00bc*/ 	.word	0x00003420


	//   ....[10]....
        /*00c0*/ 	.word	0x00003d70


	//   ....[11]....
        /*00c4*/ 	.word	0x00003fb0


	//----- nvinfo : EIATTR_VRC_CTA_INIT_COUNT
	.align		4
.L_43:
        /*00c8*/ 	.byte	0x02, 0x4a
        /*00ca*/ 	.byte	0x80
	.zero		1


	//----- nvinfo : EIATTR_SYSCALL_OFFSETS
	.align		4
        /*00cc*/ 	.byte	0x04, 0x46
        /*00ce*/ 	.short	(.L_45 - .L_44)


	//   ....[0]....
.L_44:
        /*00d0*/ 	.word	0x00005c70


	//   ....[1]....
        /*00d4*/ 	.word	0x00005d60


	//   ....[2]....
        /*00d8*/ 	.word	0x00006740


	//   ....[3]....
        /*00dc*/ 	.word	0x00007460


	//----- nvinfo : EIATTR_MBARRIER_INSTR_OFFSETS
	.align		4
.L_45:
        /*00e0*/ 	.byte	0x04, 0x39
        /*00e2*/ 	.short	(.L_47 - .L_46)


	//   ....[0]....
.L_46:
        /*00e4*/ 	.word	0x00000600
        /*00e8*/ 	.word	0x000000ff
        /*00ec*/ 	.word	0x00000000
        /*00f0*/ 	.short	0x0100
        /*00f2*/ 	.byte	0x04
	.zero		1


	//   ....[1]....
        /*00f4*/ 	.word	0x00000610
        /*00f8*/ 	.word	0x000000ff
        /*00fc*/ 	.word	0x00000040
        /*0100*/ 	.short	0x0100
        /*0102*/ 	.byte	0x04
	.zero		1


	//   ....[2]....
        /*0104*/ 	.word	0x00000620
        /*0108*/ 	.word	0x000000ff
        /*010c*/ 	.word	0x00000008
        /*0110*/ 	.short	0x0100
        /*0112*/ 	.byte	0x04
	.zero		1


	//   ....[3]....
        /*0114*/ 	.word	0x00000630
        /*0118*/ 	.word	0x000000ff
        /*011c*/ 	.word	0x00000048
        /*0120*/ 	.short	0x0100
        /*0122*/ 	.byte	0x04
	.zero		1


	//   ....[4]....
        /*0124*/ 	.word	0x00000640
        /*0128*/ 	.word	0x000000ff
        /*012c*/ 	.word	0x00000010
        /*0130*/ 	.short	0x0100
        /*0132*/ 	.byte	0x04
	.zero		1


	//   ....[5]....
        /*0134*/ 	.word	0x00000650
        /*0138*/ 	.word	0x000000ff
        /*013c*/ 	.word	0x00000050
        /*0140*/ 	.short	0x0100
        /*0142*/ 	.byte	0x04
	.zero		1


	//   ....[6]....
        /*0144*/ 	.word	0x00000660
        /*0148*/ 	.word	0x000000ff
        /*014c*/ 	.word	0x00000018
        /*0150*/ 	.short	0x0100
        /*0152*/ 	.byte	0x04
	.zero		1


	//   ....[7]....
        /*0154*/ 	.word	0x00000670
        /*0158*/ 	.word	0x000000ff
        /*015c*/ 	.word	0x00000058
        /*0160*/ 	.short	0x0100
        /*0162*/ 	.byte	0x04
	.zero		1


	//   ....[8]....
        /*0164*/ 	.word	0x00000680
        /*0168*/ 	.word	0x000000ff
        /*016c*/ 	.word	0x00000020
        /*0170*/ 	.short	0x0100
        /*0172*/ 	.byte	0x04
	.zero		1


	//   ....[9]....
        /*0174*/ 	.word	0x00000690
        /*0178*/ 	.word	0x000000ff
        /*017c*/ 	.word	0x00000060
        /*0180*/ 	.short	0x0100
        /*0182*/ 	.byte	0x04
	.zero		1


	//   ....[10]....
        /*0184*/ 	.word	0x000006a0
        /*0188*/ 	.word	0x000000ff
        /*018c*/ 	.word	0x00000028
        /*0190*/ 	.short	0x0100
        /*0192*/ 	.byte	0x04
	.zero		1


	//   ....[11]....
        /*0194*/ 	.word	0x000006b0
        /*0198*/ 	.word	0x000000ff
        /*019c*/ 	.word	0x00000068
        /*01a0*/ 	.short	0x0100
        /*01a2*/ 	.byte	0x04
	.zero		1


	//   ....[12]....
        /*01a4*/ 	.word	0x000006c0
        /*01a8*/ 	.word	0x000000ff
        /*01ac*/ 	.word	0x00000030
        /*01b0*/ 	.short	0x0100
        /*01b2*/ 	.byte	0x04
	.zero		1


	//   ....[13]....
        /*01b4*/ 	.word	0x000006d0
        /*01b8*/ 	.word	0x000000ff
        /*01bc*/ 	.word	0x00000070
        /*01c0*/ 	.short	0x0100
        /*01c2*/ 	.byte	0x04
	.zero		1


	//   ....[14]....
        /*01c4*/ 	.word	0x000006e0
        /*01c8*/ 	.word	0x000000ff
        /*01cc*/ 	.word	0x00000038
        /*01d0*/ 	.short	0x0100
        /*01d2*/ 	.byte	0x04
	.zero		1


	//   ....[15]....
        /*01d4*/ 	.word	0x000006f0
        /*01d8*/ 	.word	0x000000ff
        /*01dc*/ 	.word	0x00000078
        /*01e0*/ 	.short	0x0100
        /*01e2*/ 	.byte	0x04
	.zero		1


	//   ....[16]....
        /*01e4*/ 	.word	0x00000820
        /*01e8*/ 	.word	0x000000ff
        /*01ec*/ 	.word	0x00000080
        /*01f0*/ 	.short	0x0100
        /*01f2*/ 	.byte	0x04
	.zero		1


	//   ....[17]....
        /*01f4*/ 	.word	0x00000830
        /*01f8*/ 	.word	0x000000ff
        /*01fc*/ 	.word	0x00000098
        /*0200*/ 	.short	0x0100
        /*0202*/ 	.byte	0x04
	.zero		1


	//   ....[18]....
        /*0204*/ 	.word	0x00000840
        /*0208*/ 	.word	0x000000ff
        /*020c*/ 	.word	0x00000088
        /*0210*/ 	.short	0x0100
        /*0212*/ 	.byte	0x04
	.zero		1


	//   ....[19]....
        /*0214*/ 	.word	0x00000850
        /*0218*/ 	.word	0x000000ff
        /*021c*/ 	.word	0x000000a0
        /*0220*/ 	.short	0x0100
        /*0222*/ 	.byte	0x04
	.zero		1


	//   ....[20]....
        /*0224*/ 	.word	0x00000860
        /*0228*/ 	.word	0x000000ff
        /*022c*/ 	.word	0x00000090
        /*0230*/ 	.short	0x0100
        /*0232*/ 	.byte	0x04
	.zero		1


	//   ....[21]....
        /*0234*/ 	.word	0x00000870
        /*0238*/ 	.word	0x000000ff
        /*023c*/ 	.word	0x000000a8
        /*0240*/ 	.short	0x0100
        /*0242*/ 	.byte	0x04
	.zero		1


	//   ....[22]....
        /*0244*/ 	.word	0x00000960
        /*0248*/ 	.word	0x000000ff
        /*024c*/ 	.word	0x000000b0
        /*0250*/ 	.short	0x0100
        /*0252*/ 	.byte	0x06
	.zero		1


	//   ....[23]....
        /*0254*/ 	.word	0x00000970
        /*0258*/ 	.word	0x000000ff
        /*025c*/ 	.word	0x000000b8
        /*0260*/ 	.short	0x0100
        /*0262*/ 	.byte	0x06
	.zero		1


	//   ....[24]....
        /*0264*/ 	.word	0x00000ab0
        /*0268*/ 	.word	0x000000ff
        /*026c*/ 	.word	0x000000c0
        /*0270*/ 	.short	0x0100
        /*0272*/ 	.byte	0x06
	.zero		1


	//   ....[25]....
        /*0274*/ 	.word	0x00000ac0
        /*0278*/ 	.word	0x000000ff
        /*027c*/ 	.word	0x000000c8
        /*0280*/ 	.short	0x0100
        /*0282*/ 	.byte	0x06
	.zero		1


	//   ....[26]....
        /*0284*/ 	.word	0x00000c10
        /*0288*/ 	.word	0x000000ff
        /*028c*/ 	.word	0x000000d0
        /*0290*/ 	.short	0x0100
        /*0292*/ 	.byte	0x04
	.zero		1


	//   ....[27]....
        /*0294*/ 	.word	0x00000c20
        /*0298*/ 	.word	0x000000ff
        /*029c*/ 	.word	0x000000e0
        /*02a0*/ 	.short	0x0100
        /*02a2*/ 	.byte	0x04
	.zero		1


	//   ....[28]....
        /*02a4*/ 	.word	0x00000c30
        /*02a8*/ 	.word	0x000000ff
        /*02ac*/ 	.word	0x000000d8
        /*02b0*/ 	.short	0x0100
        /*02b2*/ 	.byte	0x04
	.zero		1


	//   ....[29]....
        /*02b4*/ 	.word	0x00000c40
        /*02b8*/ 	.word	0x000000ff
        /*02bc*/ 	.word	0x000000e8
        /*02c0*/ 	.short	0x0100
        /*02c2*/ 	.byte	0x04
	.zero		1


	//   ....[30]....
        /*02c4*/ 	.word	0x000015c0
        /*02c8*/ 	.word	0x000000ff
        /*02cc*/ 	.word	0x00000040
        /*02d0*/ 	.short	0x010a
        /*02d2*/ 	.byte	0x04
	.zero		1


	//   ....[31]....
        /*02d4*/ 	.word	0x000018d0
        /*02d8*/ 	.word	0x000000ff
        /*02dc*/ 	.word	0x00000040
        /*02e0*/ 	.short	0x010a
        /*02e2*/ 	.byte	0x09
	.zero		1


	//   ....[32]....
        /*02e4*/ 	.word	0x00001a40
        /*02e8*/ 	.word	0x000000ff
        /*02ec*/ 	.word	0x00000040
        /*02f0*/ 	.short	0x010a
        /*02f2*/ 	.byte	0x08
	.zero		1


	//   ....[33]....
        /*02f4*/ 	.word	0x00001c60
        /*02f8*/ 	.word	0x000000ff
        /*02fc*/ 	.word	0x000000b8
        /*0300*/ 	.short	0x0101
        /*0302*/ 	.byte	0x1e
	.zero		1


	//   ....[34]....
        /*0304*/ 	.word	0x00001c90
        /*0308*/ 	.word	0x000000ff
        /*030c*/ 	.word	0x00000040
        /*0310*/ 	.short	0x010a
        /*0312*/ 	.byte	0x04
	.zero		1


	//   ....[35]....
        /*0314*/ 	.word	0x00001f70
        /*0318*/ 	.word	0x000000ff
        /*031c*/ 	.word	0x00000040
        /*0320*/ 	.short	0x010a
        /*0322*/ 	.byte	0x09
	.zero		1


	//   ....[36]....
        /*0324*/ 	.word	0x000020e0
        /*0328*/ 	.word	0x000000ff
        /*032c*/ 	.word	0x00000040
        /*0330*/ 	.short	0x010a
        /*0332*/ 	.byte	0x08
	.zero		1


	//   ....[37]....
        /*0334*/ 	.word	0x00002310
        /*0338*/ 	.word	0x000000ff
        /*033c*/ 	.word	0x000000c0
        /*0340*/ 	.short	0x010a
        /*0342*/ 	.byte	0x1e
	.zero		1


	//   ....[38]....
        /*0344*/ 	.word	0x000023d0
        /*0348*/ 	.word	0x000000ff
        /*034c*/ 	.word	0x00000000
        /*0350*/ 	.short	0x0101
        /*0352*/ 	.byte	0x04
	.zero		1


	//   ....[39]....
        /*0354*/ 	.word	0x000029d0
        /*0358*/ 	.word	0x000000ff
        /*035c*/ 	.word	0x00000000
        /*0360*/ 	.short	0x010a
        /*0362*/ 	.byte	0x04
	.zero		1


	//   ....[40]....
        /*0364*/ 	.word	0x00002a70
        /*0368*/ 	.word	0x000000ff
        /*036c*/ 	.word	0x00000000
        /*0370*/ 	.short	0x010a
        /*0372*/ 	.byte	0x05
	.zero		1


	//   ....[41]....
        /*0374*/ 	.word	0x00002b10
        /*0378*/ 	.word	0x000000ff
        /*037c*/ 	.word	0x00000000
        /*0380*/ 	.short	0x010a
        /*0382*/ 	.byte	0x05
	.zero		1


	//   ....[42]....
        /*0384*/ 	.word	0x00002bb0
        /*0388*/ 	.word	0x000000ff
        /*038c*/ 	.word	0x00000000
        /*0390*/ 	.short	0x010a
        /*0392*/ 	.byte	0x05
	.zero		1


	//   ....[43]....
        /*0394*/ 	.word	0x00002c50
        /*0398*/ 	.word	0x000000ff
        /*039c*/ 	.word	0x00000000
        /*03a0*/ 	.short	0x010a
        /*03a2*/ 	.byte	0x05
	.zero		1


	//   ....[44]....
        /*03a4*/ 	.word	0x00002cf0
        /*03a8*/ 	.word	0x000000ff
        /*03ac*/ 	.word	0x00000000
        /*03b0*/ 	.short	0x010a
        /*03b2*/ 	.byte	0x05
	.zero		1


	//   ....[45]....
        /*03b4*/ 	.word	0x00002d90
        /*03b8*/ 	.word	0x000000ff
        /*03bc*/ 	.word	0x00000000
        /*03c0*/ 	.short	0x010a
        /*03c2*/ 	.byte	0x05
	.zero		1


	//   ....[46]....
        /*03c4*/ 	.word	0x00002e40
        /*03c8*/ 	.word	0x00000000
        /*03cc*/ 	.word	0x00000000
        /*03d0*/ 	.short	0x010a
        /*03d2*/ 	.byte	0xff
	.zero		1


	//   ....[47]....
        /*03d4*/ 	.word	0x00002f90
        /*03d8*/ 	.word	0x000000ff
        /*03dc*/ 	.word	0x000000c8
        /*03e0*/ 	.short	0x010a
        /*03e2*/ 	.byte	0x04
	.zero		1


	//   ....[48]....
        /*03e4*/ 	.word	0x00003030
        /*03e8*/ 	.word	0x000000ff
        /*03ec*/ 	.word	0x000000c0
        /*03f0*/ 	.short	0x010a
        /*03f2*/ 	.byte	0x04
	.zero		1


	//   ....[49]....
        /*03f4*/ 	.word	0x000030d0
        /*03f8*/ 	.word	0x000000ff
        /*03fc*/ 	.word	0x00000000
        /*0400*/ 	.short	0x0101
        /*0402*/ 	.byte	0x05
	.zero		1


	//   ....[50]....
        /*0404*/ 	.word	0x00003110
        /*0408*/ 	.word	0x000000ff
        /*040c*/ 	.word	0x000000c8
        /*0410*/ 	.short	0x0106
        /*0412*/ 	.byte	0x04
	.zero		1


	//   ....[51]....
        /*0414*/ 	.word	0x00003150
        /*0418*/ 	.word	0x00000000
        /*041c*/ 	.word	0x000000c8
        /*0420*/ 	.short	0x010a
        /*0422*/ 	.byte	0xff
	.zero		1


	//   ....[52]....
        /*0424*/ 	.word	0x000036b0
        /*0428*/ 	.word	0x000000ff
        /*042c*/ 	.word	0x000000c0
        /*0430*/ 	.short	0x010a
        /*0432*/ 	.byte	0x14
	.zero		1


	//   ....[53]....
        /*0434*/ 	.word	0x00003760
        /*0438*/ 	.word	0x000000ff
        /*043c*/ 	.word	0x00000000
        /*0440*/ 	.short	0x0101
        /*0442*/ 	.byte	0x19
	.zero		1


	//   ....[54]....
        /*0444*/ 	.word	0x00003770
        /*0448*/ 	.word	0x000000ff
        /*044c*/ 	.word	0x000000e0
        /*0450*/ 	.short	0x010a
        /*0452*/ 	.byte	0x18
	.zero		1


	//   ....[55]....
        /*0454*/ 	.word	0x00003810
        /*0458*/ 	.word	0x000000ff
        /*045c*/ 	.word	0x00000000
        /*0460*/ 	.short	0x010a
        /*0462*/ 	.byte	0x04
	.zero		1


	//   ....[56]....
        /*0464*/ 	.word	0x00003870
        /*0468*/ 	.word	0x000000ff
        /*046c*/ 	.word	0x00000000
        /*0470*/ 	.short	0x010a
        /*0472*/ 	.byte	0x12
	.zero		1


	//   ....[57]....
        /*0474*/ 	.word	0x000039c0
        /*0478*/ 	.word	0x000000ff
        /*047c*/ 	.word	0x00000000
        /*0480*/ 	.short	0x010a
        /*0482*/ 	.byte	0x05
	.zero		1


	//   ....[58]....
        /*0484*/ 	.word	0x00003cc0
        /*0488*/ 	.word	0x000000ff
        /*048c*/ 	.word	0x00000000
        /*0490*/ 	.short	0x010a
        /*0492*/ 	.byte	0x04
	.zero		1


	//   ....[59]....
        /*0494*/ 	.word	0x00003d50
        /*0498*/ 	.word	0x000000ff
        /*049c*/ 	.word	0x00000000
        /*04a0*/ 	.short	0x010a
        /*04a2*/ 	.byte	0x04
	.zero		1


	//   ....[60]....
        /*04a4*/ 	.word	0x000042a0
        /*04a8*/ 	.word	0x000000ff
        /*04ac*/ 	.word	0x000000c0
        /*04b0*/ 	.short	0x010a
        /*04b2*/ 	.byte	0x18
	.zero		1


	//   ....[61]....
        /*04b4*/ 	.word	0x00004340
        /*04b8*/ 	.word	0x000000ff
        /*04bc*/ 	.word	0x00000000
        /*04c0*/ 	.short	0x0101
        /*04c2*/ 	.byte	0x24
	.zero		1


	//   ....[62]....
        /*04c4*/ 	.word	0x00004870
        /*04c8*/ 	.word	0x000000ff
        /*04cc*/ 	.word	0x000000b8
        /*04d0*/ 	.short	0x010a
        /*04d2*/ 	.byte	0x18
	.zero		1


	//   ....[63]....
        /*04d4*/ 	.word	0x00004a40
        /*04d8*/ 	.word	0x000000ff
        /*04dc*/ 	.word	0x00000098
        /*04e0*/ 	.short	0x010a
        /*04e2*/ 	.byte	0x07
	.zero		1


	//   ....[64]....
        /*04e4*/ 	.word	0x00004d90
        /*04e8*/ 	.word	0x000000ff
        /*04ec*/ 	.word	0x00000080
        /*04f0*/ 	.short	0x010b
        /*04f2*/ 	.byte	0x07
	.zero		1


	//   ....[65]....
        /*04f4*/ 	.word	0x00004da0
        /*04f8*/ 	.word	0x000000ff
        /*04fc*/ 	.word	0x00000000
        /*0500*/ 	.short	0x0101
        /*0502*/ 	.byte	0x06
	.zero		1


	//   ....[66]....
        /*0504*/ 	.word	0x00004db0
        /*0508*/ 	.word	0x000000ff
        /*050c*/ 	.word	0x00000098
        /*0510*/ 	.short	0x010a
        /*0512*/ 	.byte	0x04
	.zero		1


	//   ....[67]....
        /*0514*/ 	.word	0x00004fd0
        /*0518*/ 	.word	0x000000ff
        /*051c*/ 	.word	0x00000080
        /*0520*/ 	.short	0x010b
        /*0522*/ 	.byte	0x04
	.zero		1


	//   ....[68]....
        /*0524*/ 	.word	0x00004fe0
        /*0528*/ 	.word	0x000000ff
        /*052c*/ 	.word	0x00000000
        /*0530*/ 	.short	0x0101
        /*0532*/ 	.byte	0x05
	.zero		1


	//   ....[69]....
        /*0534*/ 	.word	0x00005030
        /*0538*/ 	.word	0x000000ff
        /*053c*/ 	.word	0x00000000
        /*0540*/ 	.short	0x010a
        /*0542*/ 	.byte	0x04
	.zero		1


	//   ....[70]....
        /*0544*/ 	.word	0x00005100
        /*0548*/ 	.word	0x00000002
        /*054c*/ 	.word	0x00000000
        /*0550*/ 	.short	0x010a
        /*0552*/ 	.byte	0xff
	.zero		1


	//   ....[71]....
        /*0554*/ 	.word	0x00005170
        /*0558*/ 	.word	0x00000004
        /*055c*/ 	.word	0x00000000
        /*0560*/ 	.short	0x010a
        /*0562*/ 	.byte	0xff
	.zero		1


	//   ....[72]....
        /*0564*/ 	.word	0x00005520
        /*0568*/ 	.word	0x000000ff
        /*056c*/ 	.word	0x000000c0
        /*0570*/ 	.short	0x010a
        /*0572*/ 	.byte	0x31
	.zero		1


	//   ....[73]....
        /*0574*/ 	.word	0x000055f0
        /*0578*/ 	.word	0x000000ff
        /*057c*/ 	.word	0x00000000
        /*0580*/ 	.short	0x0101
        /*0582*/ 	.byte	0x04
	.zero		1


	//   ....[74]....
        /*0584*/ 	.word	0x000061d0
        /*0588*/ 	.word	0x00000000
        /*058c*/ 	.word	0x00000080
        /*0590*/ 	.short	0x010a
        /*0592*/ 	.byte	0xff
	.zero		1


	//   ....[75]....
        /*0594*/ 	.word	0x000062c0
        /*0598*/ 	.word	0x00000066
        /*059c*/ 	.word	0x000000d0
        /*05a0*/ 	.short	0x010a
        /*05a2*/ 	.byte	0xff
	.zero		1


	//   ....[76]....
        /*05a4*/ 	.word	0x000064f0
        /*05a8*/ 	.word	0x00000000
        /*05ac*/ 	.word	0x00000080
        /*05b0*/ 	.short	0x010a
        /*05b2*/ 	.byte	0xff
	.zero		1


	//   ....[77]....
        /*05b4*/ 	.word	0x00006620
        /*05b8*/ 	.word	0x00000066
        /*05bc*/ 	.word	0x000000d0
        /*05c0*/ 	.short	0x010a
        /*05c2*/ 	.byte	0xff
	.zero		1


	//   ....[78]....
        /*05c4*/ 	.word	0x000071a0
        /*05c8*/ 	.word	0x00000000
        /*05cc*/ 	.word	0x00000000
        /*05d0*/ 	.short	0x0101
        /*05d2*/ 	.byte	0xff
	.zero		1


	//   ....[79]....
        /*05d4*/ 	.word	0x000071b0
        /*05d8*/ 	.word	0x00000003
        /*05dc*/ 	.word	0x00000080
        /*05e0*/ 	.short	0x010a
        /*05e2*/ 	.byte	0xff
	.zero		1


	//   ....[80]....
        /*05e4*/ 	.word	0x00007280
        /*05e8*/ 	.word	0x00000003
        /*05ec*/ 	.word	0x00000080
        /*05f0*/ 	.short	0x010a
        /*05f2*/ 	.byte	0xff
	.zero		1


	//   ....[81]....
        /*05f4*/ 	.word	0x00007770
        /*05f8*/ 	.word	0x000000ff
        /*05fc*/ 	.word	0x00000000
        /*0600*/ 	.short	0x0101
        /*0602*/ 	.byte	0x05
	.zero		1


	//   ....[82]....
        /*0604*/ 	.word	0x00007fa0
        /*0608*/ 	.word	0x00000002
        /*060c*/ 	.word	0x00000000
        /*0610*/ 	.short	0x0101
        /*0612*/ 	.byte	0xff
	.zero		1


	//   ....[83]....
        /*0614*/ 	.word	0x00008210
        /*0618*/ 	.word	0x000000ff
        /*061c*/ 	.word	0x00000000
        /*0620*/ 	.short	0x0101
        /*0622*/ 	.byte	0x04
	.zero		1


	//   ....[84]....
        /*0624*/ 	.word	0x00008240
        /*0628*/ 	.word	0x00000000
        /*062c*/ 	.word	0x00000040
        /*0630*/ 	.short	0x010a
        /*0632*/ 	.byte	0xff
	.zero		1


	//   ....[85]....
        /*0634*/ 	.word	0x000082a0
        /*0638*/ 	.word	0x00000000
        /*063c*/ 	.word	0x00000040
        /*0640*/ 	.short	0x010a
        /*0642*/ 	.byte	0xff
	.zero		1


	//   ....[86]....
        /*0644*/ 	.word	0x00008300
        /*0648*/ 	.word	0x00000000
        /*064c*/ 	.word	0x000000c0
        /*0650*/ 	.short	0x010a
        /*0652*/ 	.byte	0xff
	.zero		1


	//   ....[87]....
        /*0654*/ 	.word	0x00008360
        /*0658*/ 	.word	0x00000000
        /*065c*/ 	.word	0x00000000
        /*0660*/ 	.short	0x010a
        /*0662*/ 	.byte	0xff
	.zero		1


	//   ....[88]....
        /*0664*/ 	.word	0x000083c0
        /*0668*/ 	.word	0x00000000
        /*066c*/ 	.word	0x00000000
        /*0670*/ 	.short	0x010a
        /*0672*/ 	.byte	0xff
	.zero		1


	//   ....[89]....
        /*0674*/ 	.word	0x00008420
        /*0678*/ 	.word	0x00000000
        /*067c*/ 	.word	0x00000000
        /*0680*/ 	.short	0x010a
        /*0682*/ 	.byte	0xff
	.zero		1


	//   ....[90]....
        /*0684*/ 	.word	0x00008480
        /*0688*/ 	.word	0x00000000
        /*068c*/ 	.word	0x00000000
        /*0690*/ 	.short	0x010a
        /*0692*/ 	.byte	0xff
	.zero		1


	//   ....[91]....
        /*0694*/ 	.word	0x000084e0
        /*0698*/ 	.word	0x00000000
        /*069c*/ 	.word	0x00000000
        /*06a0*/ 	.short	0x010a
        /*06a2*/ 	.byte	0xff
	.zero		1


	//   ....[92]....
        /*06a4*/ 	.word	0x00008540
        /*06a8*/ 	.word	0x00000000
        /*06ac*/ 	.word	0x00000000
        /*06b0*/ 	.short	0x010a
        /*06b2*/ 	.byte	0xff
	.zero		1


	//   ....[93]....
        /*06b4*/ 	.word	0x000085a0
        /*06b8*/ 	.word	0x00000000
        /*06bc*/ 	.word	0x00000000
        /*06c0*/ 	.short	0x010a
        /*06c2*/ 	.byte	0xff
	.zero		1


	//   ....[94]....
        /*06c4*/ 	.word	0x00008600
        /*06c8*/ 	.word	0x00000004
        /*06cc*/ 	.word	0x000000c8
        /*06d0*/ 	.short	0x010a
        /*06d2*/ 	.byte	0xff
	.zero		1


	//   ....[95]....
        /*06d4*/ 	.word	0x00008660
        /*06d8*/ 	.word	0x00000004
        /*06dc*/ 	.word	0x000000c0
        /*06e0*/ 	.short	0x010a
        /*06e2*/ 	.byte	0xff
	.zero		1


	//   ....[96]....
        /*06e4*/ 	.word	0x000086c0
        /*06e8*/ 	.word	0x00000000
        /*06ec*/ 	.word	0x000000c0
        /*06f0*/ 	.short	0x010a
        /*06f2*/ 	.byte	0xff
	.zero		1


	//   ....[97]....
        /*06f4*/ 	.word	0x00008720
        /*06f8*/ 	.word	0x00000005
        /*06fc*/ 	.word	0x000000e0
        /*0700*/ 	.short	0x010a
        /*0702*/ 	.byte	0xff
	.zero		1


	//   ....[98]....
        /*0704*/ 	.word	0x00008780
        /*0708*/ 	.word	0x00000000
        /*070c*/ 	.word	0x00000000
        /*0710*/ 	.short	0x010a
        /*0712*/ 	.byte	0xff
	.zero		1


	//   ....[99]....
        /*0714*/ 	.word	0x000087e0
        /*0718*/ 	.word	0x00000000
        /*071c*/ 	.word	0x00000000
        /*0720*/ 	.short	0x010a
        /*0722*/ 	.byte	0xff
	.zero		1


	//   ....[100]....
        /*0724*/ 	.word	0x00008840
        /*0728*/ 	.word	0x00000000
        /*072c*/ 	.word	0x00000000
        /*0730*/ 	.short	0x010a
        /*0732*/ 	.byte	0xff
	.zero		1


	//   ....[101]....
        /*0734*/ 	.word	0x000088a0
        /*0738*/ 	.word	0x00000000
        /*073c*/ 	.word	0x000000c0
        /*0740*/ 	.short	0x010a
        /*0742*/ 	.byte	0xff
	.zero		1


	//   ....[102]....
        /*0744*/ 	.word	0x00008900
        /*0748*/ 	.word	0x00000000
        /*074c*/ 	.word	0x000000b8
        /*0750*/ 	.short	0x010a
        /*0752*/ 	.byte	0xff
	.zero		1


	//   ....[103]....
        /*0754*/ 	.word	0x00008960
        /*0758*/ 	.word	0x00000008
        /*075c*/ 	.word	0x00000098
        /*0760*/ 	.short	0x010a
        /*0762*/ 	.byte	0xff
	.zero		1


	//   ....[104]....
        /*0764*/ 	.word	0x000089c0
        /*0768*/ 	.word	0x00000005
        /*076c*/ 	.word	0x00000098
        /*0770*/ 	.short	0x010a
        /*0772*/ 	.byte	0xff
	.zero		1


	//   ....[105]....
        /*0774*/ 	.word	0x00008a20
        /*0778*/ 	.word	0x00000000
        /*077c*/ 	.word	0x00000000
        /*0780*/ 	.short	0x010a
        /*0782*/ 	.byte	0xff
	.zero		1


	//   ....[106]....
        /*0784*/ 	.word	0x00008a70
        /*0788*/ 	.word	0x00000002
        /*078c*/ 	.word	0x00000000
        /*0790*/ 	.short	0x010a
        /*0792*/ 	.byte	0xff
	.zero		1


	//   ....[107]....
        /*0794*/ 	.word	0x00008ad0
        /*0798*/ 	.word	0x00000000
        /*079c*/ 	.word	0x000000c0
        /*07a0*/ 	.short	0x010a
        /*07a2*/ 	.byte	0xff
	.zero		1


	//   ....[108]....
        /*07a4*/ 	.word	0x00008b20
        /*07a8*/ 	.word	0x00000000
        /*07ac*/ 	.word	0x00000080
        /*07b0*/ 	.short	0x010a
        /*07b2*/ 	.byte	0xff
	.zero		1


	//   ....[109]....
        /*07b4*/ 	.word	0x00008b70
        /*07b8*/ 	.word	0x00000066
        /*07bc*/ 	.word	0x000000d0
        /*07c0*/ 	.short	0x010a
        /*07c2*/ 	.byte	0xff
	.zero		1


	//   ....[110]....
        /*07c4*/ 	.word	0x00008bc0
        /*07c8*/ 	.word	0x00000003
        /*07cc*/ 	.word	0x00000080
        /*07d0*/ 	.short	0x010a
        /*07d2*/ 	.byte	0xff
	.zero		1


	//----- nvinfo : EIATTR_NUM_MBARRIERS
	.align		4
.L_47:
        /*07d4*/ 	.byte	0x03, 0x38
        /*07d6*/ 	.short	0x001e


	//----- nvinfo : EIATTR_EXIT_INSTR_OFFSETS
	.align		4
        /*07d8*/ 	.byte	0x04, 0x1c
        /*07da*/ 	.short	(.L_49 - .L_48)


	//   ....[0]....
.L_48:
        /*07dc*/ 	.word	0x00002e70


	//   ....[1]....
        /*07e0*/ 	.word	0x00003120


	//   ....[2]....
        /*07e4*/ 	.word	0x00003180


	//   ....[3]....
        /*07e8*/ 	.word	0x00003fc0


	//   ....[4]....
        /*07ec*/ 	.word	0x000051a0


	//   ....[5]....
        /*07f0*/ 	.word	0x000051e0


	//   ....[6]....
        /*07f4*/ 	.word	0x000080f0


	//   ....[7]....
        /*07f8*/ 	.word	0x00008170


	//   ....[8]....
        /*07fc*/ 	.word	0x000081a0


	//   ....[9]....
        /*0800*/ 	.word	0x00008220


	//----- nvinfo : EIATTR_MAX_THREADS
	.align		4
.L_49:
        /*0804*/ 	.byte	0x04, 0x05
        /*0806*/ 	.short	(.L_51 - .L_50)
.L_50:
        /*0808*/ 	.word	0x00000100
        /*080c*/ 	.word	0x00000001
        /*0810*/ 	.word	0x00000001


	//----- nvinfo : EIATTR_CRS_STACK_SIZE
	.align		4
.L_51:
        /*0814*/ 	.byte	0x04, 0x1e
        /*0816*/ 	.short	(.L_53 - .L_52)
.L_52:
        /*0818*/ 	.word	0x00000000


	//----- nvinfo : EIATTR_CBANK_PARAM_SIZE
	.align		4
.L_53:
        /*081c*/ 	.byte	0x03, 0x19
        /*081e*/ 	.short	0x0900


	//----- nvinfo : EIATTR_PARAM_CBANK
	.align		4
        /*0820*/ 	.byte	0x04, 0x0a
        /*0822*/ 	.short	(.L_55 - .L_54)
	.align		4
.L_54:
        /*0824*/ 	.word	index@(.nv.constant0._ZN7cutlass13device_kernelINS_4conv6kernel13ConvUniversalINS1_16ConvProblemShapeILNS1_8OperatorE1ELi3EEENS1_10collective14CollectiveConvINS1_47MainloopSm100TmaUmmaWarpSpecializedImplicitGemmILS5_1ELi8ELi3ELi1ELi2EN4cute5tupleIJNSA_1CILi1EEESD_SD_EEEEENSB_IJNSC_ILi128EEENSC_ILi64EEENSB_IJSH_EEEEEENS_10bfloat16_tESK_NSA_8TiledMMAINSA_8MMA_AtomIJNSA_20SM100_MMA_F16BF16_SSISK_SK_fLi128ELi64ELNSA_4UMMA5MajorE0ELSP_1ELNSO_7ScaleInE0ELSQ_0EEEEEENSA_6LayoutISE_NSB_IJNSC_ILi0EEESU_SU_EEEEENSB_IJNSA_10UnderscoreESX_SX_EEEEENS7_6detail27Sm100ImplicitGemmTileTraitsINSA_20SM90_TMA_LOAD_IM2COLENSA_14ComposedLayoutINSA_7SwizzleILi3ELi4ELi3EEENSA_18smem_ptr_flag_bitsILi16EEENST_INSB_IJNSC_ILi8EEESH_EEENSB_IJSH_SD_EEEEEEEvEENS11_INSA_13SM90_TMA_LOADENS13_IS15_S17_NST_INSB_IJSH_S18_EEENSB_IJSD_SH_EEEEEEEvEEEENS_8epilogue10collective18CollectiveEpilogueINS1L_23Sm100TmaWarpSpecializedILi3ELi2ELi32ELb1ELb0EEEJSJ_NSB_IJNST_ISG_SD_EENST_INSC_ILi32EEESD_EEEEESK_NSB_IJNSB_IJllllEEESD_SU_EEESK_S1V_NS1L_6fusion15FusionCallbacksIS1P_NS1W_17LinearCombinationISK_fSK_fLNS_15FloatRoundStyleE2EEESJ_S1T_JEEENSA_5SM1004TMEM4LOAD26SM100_TMEM_LOAD_32dp32b32xES12_NS13_INS14_ILi2ELi4ELi3EEES17_NST_INSB_IJS18_S1R_EEENSB_IJS1R_SD_EEEEEEENSA_39AutoVectorizingCopyWithAssumedAlignmentILi128EEENSA_21SM90_TMA_STORE_IM2COLES2A_S2C_S2C_EEEvvEEEEvNT_6ParamsE)
        /*0828*/ 	.short	0x0380
        /*082a*/ 	.short	0x0900


	//----- nvinfo : EIATTR_SW_WAR
	.align		4
.L_55:
        /*082c*/ 	.byte	0x04, 0x36
        /*082e*/ 	.short	(.L_57 - .L_56)
.L_56:
        /*0830*/ 	.word	0x00000008
.L_57:


//--------------------- .nv.callgraph             --------------------------
	.section	.nv.callgraph,"",@"SHT_CUDA_CALLGRAPH"
	.align	4
	.sectionentsize	8
	.align		4
        /*0000*/ 	.word	0x00000000
	.align		4
        /*0004*/ 	.word	0xffffffff
	.align		4
        /*0008*/ 	.word	index@(_ZN7cutlass13device_kernelINS_4conv6kernel13ConvUniversalINS1_16ConvProblemShapeILNS1_8OperatorE1ELi3EEENS1_10collective14CollectiveConvINS1_47MainloopSm100TmaUmmaWarpSpecializedImplicitGemmILS5_1ELi8ELi3ELi1ELi2EN4cute5tupleIJNSA_1CILi1EEESD_SD_EEEEENSB_IJNSC_ILi128EEENSC_ILi64EEENSB_IJSH_EEEEEENS_10bfloat16_tESK_NSA_8TiledMMAINSA_8MMA_AtomIJNSA_20SM100_MMA_F16BF16_SSISK_SK_fLi128ELi64ELNSA_4UMMA5MajorE0ELSP_1ELNSO_7ScaleInE0ELSQ_0EEEEEENSA_6LayoutISE_NSB_IJNSC_ILi0EEESU_SU_EEEEENSB_IJNSA_10UnderscoreESX_SX_EEEEENS7_6detail27Sm100ImplicitGemmTileTraitsINSA_20SM90_TMA_LOAD_IM2COLENSA_14ComposedLayoutINSA_7SwizzleILi3ELi4ELi3EEENSA_18smem_ptr_flag_bitsILi16EEENST_INSB_IJNSC_ILi8EEESH_EEENSB_IJSH_SD_EEEEEEEvEENS11_INSA_13SM90_TMA_LOADENS13_IS15_S17_NST_INSB_IJSH_S18_EEENSB_IJSD_SH_EEEEEEEvEEEENS_8epilogue10collective18CollectiveEpilogueINS1L_23Sm100TmaWarpSpecializedILi3ELi2ELi32ELb1ELb0EEEJSJ_NSB_IJNST_ISG_SD_EENST_INSC_ILi32EEESD_EEEEESK_NSB_IJNSB_IJllllEEESD_SU_EEESK_S1V_NS1L_6fusion15FusionCallbacksIS1P_NS1W_17LinearCombinationISK_fSK_fLNS_15FloatRoundStyleE2EEESJ_S1T_JEEENSA_5SM1004TMEM4LOAD26SM100_TMEM_LOAD_32dp32b32xES12_NS13_INS14_ILi2ELi4ELi3EEES17_NST_INSB_IJS18_S1R_EEENSB_IJS1R_SD_EEEEEEENSA_39AutoVectorizingCopyWithAssumedAlignmentILi128EEENSA_21SM90_TMA_STORE_IM2COLES2A_S2C_S2C_EEEvvEEEEvNT_6ParamsE)
	.align		4
        /*000c*/ 	.word	index@(__assertfail)
	.align		4
        /*0010*/ 	.word	0x00000000
	.align		4
        /*0014*/ 	.word	0xfffffffe
	.align		4
        /*0018*/ 	.word	0x00000000
	.align		4
        /*001c*/ 	.word	0xfffffffd
	.align		4
        /*0020*/ 	.word	0x00000000
	.align		4
        /*0024*/ 	.word	0xfffffffc


//--------------------- .nv.constant4             --------------------------
	.section	.nv.constant4,"a",@progbits
	.align	8
	.align		8
.nv.constant4:
        /*0000*/ 	.dword	__assertfail
	.align		8
        /*0008*/ 	.dword	__unnamed_1
	.align		8
        /*0010*/ 	.dword	__unnamed_2
	.align		8
        /*0018*/ 	.dword	_ZN39_INTERNAL_42d33763_4_k_cu_3dc60478_31134cuda3std3__45__cpo5beginE
	.align		8
        /*0020*/ 	.dword	_ZN39_INTERNAL_42d33763_4_k_cu_3dc60478_31134cuda3std3__45__cpo3endE
	.align		8
        /*0028*/ 	.dword	_ZN39_INTERNAL_42d33763_4_k_cu_3dc60478_31134cuda3std3__45__cpo6cbeginE
	.align		8
        /*0030*/ 	.dword	_ZN39_INTERNAL_42d33763_4_k_cu_3dc60478_31134cuda3std3__45__cpo4cendE
	.align		8
        /*0038*/ 	.dword	_ZN39_INTERNAL_42d33763_4_k_cu_3dc60478_31134cuda3std3__441_GLOBAL__N__42d33763_4_k_cu_3dc60478_31136ignoreE
	.align		8
        /*0040*/ 	.dword	_ZN39_INTERNAL_42d33763_4_k_cu_3dc60478_31134cuda3std3__419piecewise_constructE
	.align		8
        /*0048*/ 	.dword	_ZN39_INTERNAL_42d33763_4_k_cu_3dc60478_31134cuda3std3__48in_placeE
	.align		8
        /*0050*/ 	.dword	_ZN39_INTERNAL_42d33763_4_k_cu_3dc60478_31134cuda3std6ranges3__45__cpo4swapE
	.align		8
        /*0058*/ 	.dword	_ZN39_INTERNAL_42d33763_4_k_cu_3dc60478_31134cuda3std6ranges3__45__cpo9iter_moveE
	.align		8
        /*0060*/ 	.dword	_ZN39_INTERNAL_42d33763_4_k_cu_3dc60478_31134cute7productE
	.align		8
        /*0068*/ 	.dword	_ZN39_INTERNAL_42d33763_4_k_cu_3dc60478_31134cute1_E
	.align		8
        /*0070*/ 	.dword	$str$27
	.align		8
        /*0078*/ 	.dword	$str$28
	.align		8
        /*0080*/ 	.dword	$str$29
	.align		8
        /*0088*/ 	.dword	$str$30


//--------------------- .text._ZN7cutlass13device_kernelINS_4conv6kernel13ConvUniversalINS1_16ConvProblemShapeILNS1_8OperatorE1ELi3EEENS1_10collective14CollectiveConvINS1_47MainloopSm100TmaUmmaWarpSpecializedImplicitGemmILS5_1ELi8ELi3ELi1ELi2EN4cute5tupleIJNSA_1CILi1EEESD_SD_EEEEENSB_IJNSC_ILi128EEENSC_ILi64EEENSB_IJSH_EEEEEENS_10bfloat16_tESK_NSA_8TiledMMAINSA_8MMA_AtomIJNSA_20SM100_MMA_F16BF16_SSISK_SK_fLi128ELi64ELNSA_4UMMA5MajorE0ELSP_1ELNSO_7ScaleInE0ELSQ_0EEEEEENSA_6LayoutISE_NSB_IJNSC_ILi0EEESU_SU_EEEEENSB_IJNSA_10UnderscoreESX_SX_EEEEENS7_6detail27Sm100ImplicitGemmTileTraitsINSA_20SM90_TMA_LOAD_IM2COLENSA_14ComposedLayoutINSA_7SwizzleILi3ELi4ELi3EEENSA_18smem_ptr_flag_bitsILi16EEENST_INSB_IJNSC_ILi8EEESH_EEENSB_IJSH_SD_EEEEEEEvEENS11_INSA_13SM90_TMA_LOADENS13_IS15_S17_NST_INSB_IJSH_S18_EEENSB_IJSD_SH_EEEEEEEvEEEENS_8epilogue10collective18CollectiveEpilogueINS1L_23Sm100TmaWarpSpecializedILi3ELi2ELi32ELb1ELb0EEEJSJ_NSB_IJNST_ISG_SD_EENST_INSC_ILi32EEESD_EEEEESK_NSB_IJNSB_IJllllEEESD_SU_EEESK_S1V_NS1L_6fusion15FusionCallbacksIS1P_NS1W_17LinearCombinationISK_fSK_fLNS_15FloatRoundStyleE2EEESJ_S1T_JEEENSA_5SM1004TMEM4LOAD26SM100_TMEM_LOAD_32dp32b32xES12_NS13_INS14_ILi2ELi4ELi3EEES17_NST_INSB_IJS18_S1R_EEENSB_IJS1R_SD_EEEEEEENSA_39AutoVectorizingCopyWithAssumedAlignmentILi128EEENSA_21SM90_TMA_STORE_IM2COLES2A_S2C_S2C_EEEvvEEEEvNT_6ParamsE --------------------------
	.section	.text._ZN7cutlass13device_kernelINS_4conv6kernel13ConvUniversalINS1_16ConvProblemShapeILNS1_8OperatorE1ELi3EEENS1_10collective14CollectiveConvINS1_47MainloopSm100TmaUmmaWarpSpecializedImplicitGemmILS5_1ELi8ELi3ELi1ELi2EN4cute5tupleIJNSA_1CILi1EEESD_SD_EEEEENSB_IJNSC_ILi128EEENSC_ILi64EEENSB_IJSH_EEEEEENS_10bfloat16_tESK_NSA_8TiledMMAINSA_8MMA_AtomIJNSA_20SM100_MMA_F16BF16_SSISK_SK_fLi128ELi64ELNSA_4UMMA5MajorE0ELSP_1ELNSO_7ScaleInE0ELSQ_0EEEEEENSA_6LayoutISE_NSB_IJNSC_ILi0EEESU_SU_EEEEENSB_IJNSA_10UnderscoreESX_SX_EEEEENS7_6detail27Sm100ImplicitGemmTileTraitsINSA_20SM90_TMA_LOAD_IM2COLENSA_14ComposedLayoutINSA_7SwizzleILi3ELi4ELi3EEENSA_18smem_ptr_flag_bitsILi16EEENST_INSB_IJNSC_ILi8EEESH_EEENSB_IJSH_SD_EEEEEEEvEENS11_INSA_13SM90_TMA_LOADENS13_IS15_S17_NST_INSB_IJSH_S18_EEENSB_IJSD_SH_EEEEEEEvEEEENS_8epilogue10collective18CollectiveEpilogueINS1L_23Sm100TmaWarpSpecializedILi3ELi2ELi32ELb1ELb0EEEJSJ_NSB_IJNST_ISG_SD_EENST_INSC_ILi32EEESD_EEEEESK_NSB_IJNSB_IJllllEEESD_SU_EEESK_S1V_NS1L_6fusion15FusionCallbacksIS1P_NS1W_17LinearCombinationISK_fSK_fLNS_15FloatRoundStyleE2EEESJ_S1T_JEEENSA_5SM1004TMEM4LOAD26SM100_TMEM_LOAD_32dp32b32xES12_NS13_INS14_ILi2ELi4ELi3EEES17_NST_INSB_IJS18_S1R_EEENSB_IJS1R_SD_EEEEEEENSA_39AutoVectorizingCopyWithAssumedAlignmentILi128EEENSA_21SM90_TMA_STORE_IM2COLES2A_S2C_S2C_EEEvvEEEEvNT_6ParamsE,"ax",@progbits
	.align	128
.text._ZN7cutlass13device_kernelINS_4conv6kernel13ConvUniversalINS1_16ConvProblemShapeILNS1_8OperatorE1ELi3EEENS1_10collective14CollectiveConvINS1_47MainloopSm100TmaUmmaWarpSpecializedImplicitGemmILS5_1ELi8ELi3ELi1ELi2EN4cute5tupleIJNSA_1CILi1EEESD_SD_EEEEENSB_IJNSC_ILi128EEENSC_ILi64EEENSB_IJSH_EEEEEENS_10bfloat16_tESK_NSA_8TiledMMAINSA_8MMA_AtomIJNSA_20SM100_MMA_F16BF16_SSISK_SK_fLi128ELi64ELNSA_4UMMA5MajorE0ELSP_1ELNSO_7ScaleInE0ELSQ_0EEEEEENSA_6LayoutISE_NSB_IJNSC_ILi0EEESU_SU_EEEEENSB_IJNSA_10UnderscoreESX_SX_EEEEENS7_6detail27Sm100ImplicitGemmTileTraitsINSA_20SM90_TMA_LOAD_IM2COLENSA_14ComposedLayoutINSA_7SwizzleILi3ELi4ELi3EEENSA_18smem_ptr_flag_bitsILi16EEENST_INSB_IJNSC_ILi8EEESH_EEENSB_IJSH_SD_EEEEEEEvEENS11_INSA_13SM90_TMA_LOADENS13_IS15_S17_NST_INSB_IJSH_S18_EEENSB_IJSD_SH_EEEEEEEvEEEENS_8epilogue10collective18CollectiveEpilogueINS1L_23Sm100TmaWarpSpecializedILi3ELi2ELi32ELb1ELb0EEEJSJ_NSB_IJNST_ISG_SD_EENST_INSC_ILi32EEESD_EEEEESK_NSB_IJNSB_IJllllEEESD_SU_EEESK_S1V_NS1L_6fusion15FusionCallbacksIS1P_NS1W_17LinearCombinationISK_fSK_fLNS_15FloatRoundStyleE2EEESJ_S1T_JEEENSA_5SM1004TMEM4LOAD26SM100_TMEM_LOAD_32dp32b32xES12_NS13_INS14_ILi2ELi4ELi3EEES17_NST_INSB_IJS18_S1R_EEENSB_IJS1R_SD_EEEEEEENSA_39AutoVectorizingCopyWithAssumedAlignmentILi128EEENSA_21SM90_TMA_STORE_IM2COLES2A_S2C_S2C_EEEvvEEEEvNT_6ParamsE:
        .type           _ZN7cutlass13device_kernelINS_4conv6kernel13ConvUniversalINS1_16ConvProblemShapeILNS1_8OperatorE1ELi3EEENS1_10collective14CollectiveConvINS1_47MainloopSm100TmaUmmaWarpSpecializedImplicitGemmILS5_1ELi8ELi3ELi1ELi2EN4cute5tupleIJNSA_1CILi1EEESD_SD_EEEEENSB_IJNSC_ILi128EEENSC_ILi64EEENSB_IJSH_EEEEEENS_10bfloat16_tESK_NSA_8TiledMMAINSA_8MMA_AtomIJNSA_20SM100_MMA_F16BF16_SSISK_SK_fLi128ELi64ELNSA_4UMMA5MajorE0ELSP_1ELNSO_7ScaleInE0ELSQ_0EEEEEENSA_6LayoutISE_NSB_IJNSC_ILi0EEESU_SU_EEEEENSB_IJNSA_10UnderscoreESX_SX_EEEEENS7_6detail27Sm100ImplicitGemmTileTraitsINSA_20SM90_TMA_LOAD_IM2COLENSA_14ComposedLayoutINSA_7SwizzleILi3ELi4ELi3EEENSA_18smem_ptr_flag_bitsILi16EEENST_INSB_IJNSC_ILi8EEESH_EEENSB_IJSH_SD_EEEEEEEvEENS11_INSA_13SM90_TMA_LOADENS13_IS15_S17_NST_INSB_IJSH_S18_EEENSB_IJSD_SH_EEEEEEEvEEEENS_8epilogue10collective18CollectiveEpilogueINS1L_23Sm100TmaWarpSpecializedILi3ELi2ELi32ELb1ELb0EEEJSJ_NSB_IJNST_ISG_SD_EENST_INSC_ILi32EEESD_EEEEESK_NSB_IJNSB_IJllllEEESD_SU_EEESK_S1V_NS1L_6fusion15FusionCallbacksIS1P_NS1W_17LinearCombinationISK_fSK_fLNS_15FloatRoundStyleE2EEESJ_S1T_JEEENSA_5SM1004TMEM4LOAD26SM100_TMEM_LOAD_32dp32b32xES12_NS13_INS14_ILi2ELi4ELi3EEES17_NST_INSB_IJS18_S1R_EEENSB_IJS1R_SD_EEEEEEENSA_39AutoVectorizingCopyWithAssumedAlignmentILi128EEENSA_21SM90_TMA_STORE_IM2COLES2A_S2C_S2C_EEEvvEEEEvNT_6ParamsE,@function
        .size           _ZN7cutlass13device_kernelINS_4conv6kernel13ConvUniversalINS1_16ConvProblemShapeILNS1_8OperatorE1ELi3EEENS1_10collective14CollectiveConvINS1_47MainloopSm100TmaUmmaWarpSpecializedImplicitGemmILS5_1ELi8ELi3ELi1ELi2EN4cute5tupleIJNSA_1CILi1EEESD_SD_EEEEENSB_IJNSC_ILi128EEENSC_ILi64EEENSB_IJSH_EEEEEENS_10bfloat16_tESK_NSA_8TiledMMAINSA_8MMA_AtomIJNSA_20SM100_MMA_F16BF16_SSISK_SK_fLi128ELi64ELNSA_4UMMA5MajorE0ELSP_1ELNSO_7ScaleInE0ELSQ_0EEEEEENSA_6LayoutISE_NSB_IJNSC_ILi0EEESU_SU_EEEEENSB_IJNSA_10UnderscoreESX_SX_EEEEENS7_6detail27Sm100ImplicitGemmTileTraitsINSA_20SM90_TMA_LOAD_IM2COLENSA_14ComposedLayoutINSA_7SwizzleILi3ELi4ELi3EEENSA_18smem_ptr_flag_bitsILi16EEENST_INSB_IJNSC_ILi8EEESH_EEENSB_IJSH_SD_EEEEEEEvEENS11_INSA_13SM90_TMA_LOADENS13_IS15_S17_NST_INSB_IJSH_S18_EEENSB_IJSD_SH_EEEEEEEvEEEENS_8epilogue10collective18CollectiveEpilogueINS1L_23Sm100TmaWarpSpecializedILi3ELi2ELi32ELb1ELb0EEEJSJ_NSB_IJNST_ISG_SD_EENST_INSC_ILi32EEESD_EEEEESK_NSB_IJNSB_IJllllEEESD_SU_EEESK_S1V_NS1L_6fusion15FusionCallbacksIS1P_NS1W_17LinearCombinationISK_fSK_fLNS_15FloatRoundStyleE2EEESJ_S1T_JEEENSA_5SM1004TMEM4LOAD26SM100_TMEM_LOAD_32dp32b32xES12_NS13_INS14_ILi2ELi4ELi3EEES17_NST_INSB_IJS18_S1R_EEENSB_IJS1R_SD_EEEEEEENSA_39AutoVectorizingCopyWithAssumedAlignmentILi128EEENSA_21SM90_TMA_STORE_IM2COLES2A_S2C_S2C_EEEvvEEEEvNT_6ParamsE,(.L_x_155 - _ZN7cutlass13device_kernelINS_4conv6kernel13ConvUniversalINS1_16ConvProblemShapeILNS1_8OperatorE1ELi3EEENS1_10collective14CollectiveConvINS1_47MainloopSm100TmaUmmaWarpSpecializedImplicitGemmILS5_1ELi8ELi3ELi1ELi2EN4cute5tupleIJNSA_1CILi1EEESD_SD_EEEEENSB_IJNSC_ILi128EEENSC_ILi64EEENSB_IJSH_EEEEEENS_10bfloat16_tESK_NSA_8TiledMMAINSA_8MMA_AtomIJNSA_20SM100_MMA_F16BF16_SSISK_SK_fLi128ELi64ELNSA_4UMMA5MajorE0ELSP_1ELNSO_7ScaleInE0ELSQ_0EEEEEENSA_6LayoutISE_NSB_IJNSC_ILi0EEESU_SU_EEEEENSB_IJNSA_10UnderscoreESX_SX_EEEEENS7_6detail27Sm100ImplicitGemmTileTraitsINSA_20SM90_TMA_LOAD_IM2COLENSA_14ComposedLayoutINSA_7SwizzleILi3ELi4ELi3EEENSA_18smem_ptr_flag_bitsILi16EEENST_INSB_IJNSC_ILi8EEESH_EEENSB_IJSH_SD_EEEEEEEvEENS11_INSA_13SM90_TMA_LOADENS13_IS15_S17_NST_INSB_IJSH_S18_EEENSB_IJSD_SH_EEEEEEEvEEEENS_8epilogue10collective18CollectiveEpilogueINS1L_23Sm100TmaWarpSpecializedILi3ELi2ELi32ELb1ELb0EEEJSJ_NSB_IJNST_ISG_SD_EENST_INSC_ILi32EEESD_EEEEESK_NSB_IJNSB_IJllllEEESD_SU_EEESK_S1V_NS1L_6fusion15FusionCallbacksIS1P_NS1W_17LinearCombinationISK_fSK_fLNS_15FloatRoundStyleE2EEESJ_S1T_JEEENSA_5SM1004TMEM4LOAD26SM100_TMEM_LOAD_32dp32b32xES12_NS13_INS14_ILi2ELi4ELi3EEES17_NST_INSB_IJS18_S1R_EEENSB_IJS1R_SD_EEEEEEENSA_39AutoVectorizingCopyWithAssumedAlignmentILi128EEENSA_21SM90_TMA_STORE_IM2COLES2A_S2C_S2C_EEEvvEEEEvNT_6ParamsE)
        .other          _ZN7cutlass13device_kernelINS_4conv6kernel13ConvUniversalINS1_16ConvProblemShapeILNS1_8OperatorE1ELi3EEENS1_10collective14CollectiveConvINS1_47MainloopSm100TmaUmmaWarpSpecializedImplicitGemmILS5_1ELi8ELi3ELi1ELi2EN4cute5tupleIJNSA_1CILi1EEESD_SD_EEEEENSB_IJNSC_ILi128EEENSC_ILi64EEENSB_IJSH_EEEEEENS_10bfloat16_tESK_NSA_8TiledMMAINSA_8MMA_AtomIJNSA_20SM100_MMA_F16BF16_SSISK_SK_fLi128ELi64ELNSA_4UMMA5MajorE0ELSP_1ELNSO_7ScaleInE0ELSQ_0EEEEEENSA_6LayoutISE_NSB_IJNSC_ILi0EEESU_SU_EEEEENSB_IJNSA_10UnderscoreESX_SX_EEEEENS7_6detail27Sm100ImplicitGemmTileTraitsINSA_20SM90_TMA_LOAD_IM2COLENSA_14ComposedLayoutINSA_7SwizzleILi3ELi4ELi3EEENSA_18smem_ptr_flag_bitsILi16EEENST_INSB_IJNSC_ILi8EEESH_EEENSB_IJSH_SD_EEEEEEEvEENS11_INSA_13SM90_TMA_LOADENS13_IS15_S17_NST_INSB_IJSH_S18_EEENSB_IJSD_SH_EEEEEEEvEEEENS_8epilogue10collective18CollectiveEpilogueINS1L_23Sm100TmaWarpSpecializedILi3ELi2ELi32ELb1ELb0EEEJSJ_NSB_IJNST_ISG_SD_EENST_INSC_ILi32EEESD_EEEEESK_NSB_IJNSB_IJllllEEESD_SU_EEESK_S1V_NS1L_6fusion15FusionCallbacksIS1P_NS1W_17LinearCombinationISK_fSK_fLNS_15FloatRoundStyleE2EEESJ_S1T_JEEENSA_5SM1004TMEM4LOAD26SM100_TMEM_LOAD_32dp32b32xES12_NS13_INS14_ILi2ELi4ELi3EEES17_NST_INSB_IJS18_S1R_EEENSB_IJS1R_SD_EEEEEEENSA_39AutoVectorizingCopyWithAssumedAlignmentILi128EEENSA_21SM90_TMA_STORE_IM2COLES2A_S2C_S2C_EEEvvEEEEvNT_6ParamsE,@"STO_CUDA_ENTRY STV_DEFAULT"
_ZN7cutlass13device_kernelINS_4conv6kernel13ConvUniversalINS1_16ConvProblemShapeILNS1_8OperatorE1ELi3EEENS1_10collective14CollectiveConvINS1_47MainloopSm100TmaUmmaWarpSpecializedImplicitGemmILS5_1ELi8ELi3ELi1ELi2EN4cute5tupleIJNSA_1CILi1EEESD_SD_EEEEENSB_IJNSC_ILi128EEENSC_ILi64EEENSB_IJSH_EEEEEENS_10bfloat16_tESK_NSA_8TiledMMAINSA_8MMA_AtomIJNSA_20SM100_MMA_F16BF16_SSISK_SK_fLi128ELi64ELNSA_4UMMA5MajorE0ELSP_1ELNSO_7ScaleInE0ELSQ_0EEEEEENSA_6LayoutISE_NSB_IJNSC_ILi0EEESU_SU_EEEEENSB_IJNSA_10UnderscoreESX_SX_EEEEENS7_6detail27Sm100ImplicitGemmTileTraitsINSA_20SM90_TMA_LOAD_IM2COLENSA_14ComposedLayoutINSA_7SwizzleILi3ELi4ELi3EEENSA_18smem_ptr_flag_bitsILi16EEENST_INSB_IJNSC_ILi8EEESH_EEENSB_IJSH_SD_EEEEEEEvEENS11_INSA_13SM90_TMA_LOADENS13_IS15_S17_NST_INSB_IJSH_S18_EEENSB_IJSD_SH_EEEEEEEvEEEENS_8epilogue10collective18CollectiveEpilogueINS1L_23Sm100TmaWarpSpecializedILi3ELi2ELi32ELb1ELb0EEEJSJ_NSB_IJNST_ISG_SD_EENST_INSC_ILi32EEESD_EEEEESK_NSB_IJNSB_IJllllEEESD_SU_EEESK_S1V_NS1L_6fusion15FusionCallbacksIS1P_NS1W_17LinearCombinationISK_fSK_fLNS_15FloatRoundStyleE2EEESJ_S1T_JEEENSA_5SM1004TMEM4LOAD26SM100_TMEM_LOAD_32dp32b32xES12_NS13_INS14_ILi2ELi4ELi3EEES17_NST_INSB_IJS18_S1R_EEENSB_IJS1R_SD_EEEEEEENSA_39AutoVectorizingCopyWithAssumedAlignmentILi128EEENSA_21SM90_TMA_STORE_IM2COLES2A_S2C_S2C_EEEvvEEEEvNT_6ParamsE:
[----:B------:R-:W1:Y:S01]  /*0000*/  LDC R1, c[0x0][0x37c] ;  /* 0x0000df00ff017b82 */ /* 0x000e620000000800 */
[----:B------:R-:W2:Y:S07]  /*0010*/  S2R R99, SR_TID.X ;  /* 0x0000000000637919 */ /* 0x000eae0000002100 */
[----:B------:R-:W3:Y:S01]  /*0020*/  LDC.64 R2, c[0x0][0x990] ;  /* 0x00026400ff027b82 */ /* 0x000ee20000000a00 */
[----:B------:R-:W-:Y:S01]  /*0030*/  ELECT P2, URZ, PT ;  /* 0x0000000000ff782f */ /* 0x000fe20003840000 */
[----:B-1----:R-:W-:Y:S01]  /*0040*/  VIADD R1, R1, 0xfffffff8 ;  /* 0xfffffff801017836 */ /* 0x002fe20000000000 */
[----:B------:R-:W-:-:S02]  /*0050*/  PRMT R90, RZ, 0x7610, R90 ;  /* 0x00007610ff5a7816 */ /* 0x000fc4000000005a */
[----:B---3--:R-:W-:-:S04]  /*0060*/  ISETP.NE.U32.AND P0, PT, R2, RZ, PT ;  /* 0x000000ff0200720c */ /* 0x008fc80003f05070 */
[----:B------:R-:W-:Y:S02]  /*0070*/  ISETP.NE.AND.EX P0, PT, R3, RZ, PT, P0 ;  /* 0x000000ff0300720c */ /* 0x000fe40003f05300 */
[----:B--2---:R-:W-:-:S05]  /*0080*/  SHF.R.U32.HI R91, RZ, 0x5, R99 ;  /* 0x00000005ff5b7819 */ /* 0x004fca0000011663 */
[----:B------:R-:W1:Y:S02]  /*0090*/  SHFL.IDX PT, R0, R91, RZ, 0x1f ;  /* 0x00001fff5b007589 */ /* 0x000e6400000e0000 */
[----:B-1----:R-:W-:-:S04]  /*00a0*/  R2UR UR15, R0 ;  /* 0x00000000000f72ca */ /* 0x002fc800000e0000 */
[----:B------:R-:W-:Y:S05]  /*00b0*/  @P0 BRA `(.L_x_0) ;  /* 0x0000000000300947 */ /* 0x000fea0003800000 */
[----:B------:R-:W1:Y:S02]  /*00c0*/  LDCU.64 UR4, c[0x0][0x988] ;  /* 0x00013100ff0477ac */ /* 0x000e640008000a00 */
[----:B-1----:R-:W-:-:S04]  /*00d0*/  UISETP.NE.U32.AND UP0, UPT, UR4, URZ, UPT ;  /* 0x000000ff0400728c */ /* 0x002fc8000bf05070 */
[----:B------:R-:W-:-:S09]  /*00e0*/  UISETP.NE.AND.EX UP0, UPT, UR5, URZ, UPT, UP0 ;  /* 0x000000ff0500728c */ /* 0x000fd2000bf05300 */
[----:B------:R-:W-:Y:S05]  /*00f0*/  BRA.U !UP0, `(.L_x_1) ;  /* 0x0000000108147547 */ /* 0x000fea000b800000 */
[----:B------:R-:W1:Y:S01]  /*0100*/  LDC.64 R4, c[0x0][0x988] ;  /* 0x00026200ff047b82 */ /* 0x000e620000000a00 */
[----:B------:R-:W1:Y:S02]  /*0110*/  LDCU.64 UR4, c[0x0][0x358] ;  /* 0x00006b00ff0477ac */ /* 0x000e640008000a00 */
[----:B-1----:R1:W5:Y:S01]  /*0120*/  LDG.E R41, desc[UR4][R4.64] ;  /* 0x0000000404297981 */ /* 0x002362000c1e1900 */
[----:B------:R-:W-:Y:S01]  /*0130*/  HFMA2 R90, -RZ, RZ, 0, 5.9604644775390625e-08 ;  /* 0x00000001ff5a7431 */ /* 0x000fe200000001ff */
[----:B------:R-:W-:Y:S05]  /*0140*/  BRA `(.L_x_0) ;  /* 0x00000000000c7947 */ /* 0x000fea0003800000 */
.L_x_1:
[----:B------:R-:W1:Y:S01]  /*0150*/  LDCU UR4, c[0x0][0x980] ;  /* 0x00013000ff0477ac */ /* 0x000e620008000800 */
[----:B------:R-:W-:Y:S01]  /*0160*/  HFMA2 R90, -RZ, RZ, 0, 5.9604644775390625e-08 ;  /* 0x00000001ff5a7431 */ /* 0x000fe200000001ff */
[----:B-1----:R-:W-:-:S07]  /*0170*/  MOV R41, UR4 ;  /* 0x0000000400297c02 */ /* 0x002fce0008000f00 */
.L_x_0:
[----:B------:R-:W2:Y:S02]  /*0180*/  LDCU.64 UR4, c[0x0][0x9b0] ;  /* 0x00013600ff0477ac */ /* 0x000ea40008000a00 */
[----:B--2---:R-:W-:-:S04]  /*0190*/  UISETP.NE.U32.AND UP0, UPT, UR4, URZ, UPT ;  /* 0x000000ff0400728c */ /* 0x004fc8000bf05070 */
[----:B------:R-:W-:-:S09]  /*01a0*/  UISETP.NE.AND.EX UP0, UPT, UR5, URZ, UPT, UP0 ;  /* 0x000000ff0500728c */ /* 0x000fd2000bf05300 */
[----:B------:R-:W-:Y:S05]  /*01b0*/  BRA.U UP0, `(.L_x_2) ;  /* 0x0000000100287547 */ /* 0x000fea000b800000 */
[----:B------:R-:W2:Y:S02]  /*01c0*/  LDCU.64 UR4, c[0x0][0x9a8] ;  /* 0x00013500ff0477ac */ /* 0x000ea40008000a00 */
[----:B--2---:R-:W-:-:S04]  /*01d0*/  UISETP.NE.U32.AND UP0, UPT, UR4, URZ, UPT ;  /* 0x000000ff0400728c */ /* 0x004fc8000bf05070 */
[----:B------:R-:W-:-:S09]  /*01e0*/  UISETP.NE.AND.EX UP0, UPT, UR5, URZ, UPT, UP0 ;  /* 0x000000ff0500728c */ /* 0x000fd2000bf05300 */
[----:B------:R-:W-:Y:S05]  /*01f0*/  BRA.U !UP0, `(.L_x_3) ;  /* 0x0000000108107547 */ /* 0x000fea000b800000 */
[----:B------:R-:W2:Y:S01]  /*0200*/  LDC.64 R38, c[0x0][0x9a8] ;  /* 0x00026a00ff267b82 */ /* 0x000ea20000000a00 */
[----:B------:R-:W2:Y:S02]  /*0210*/  LDCU.64 UR4, c[0x0][0x358] ;  /* 0x00006b00ff0477ac */ /* 0x000ea40008000a00 */
[----:B--2---:R2:W5:Y:S01]  /*0220*/  LDG.E R38, desc[UR4][R38.64] ;  /* 0x0000000426267981 */ /* 0x004562000c1e1900 */
[----:B------:R-:W-:Y:S05]  /*0230*/  BRA `(.L_x_2) ;  /* 0x0000000000087947 */ /* 0x000fea0003800000 */
.L_x_3:
[----:B------:R-:W2:Y:S02]  /*0240*/  LDCU UR4, c[0x0][0x9a0] ;  /* 0x00013400ff0477ac */ /* 0x000ea40008000800 */
[----:B--2---:R-:W-:Y:S02]  /*0250*/  MOV R38, UR4 ;  /* 0x0000000400267c02 */ /* 0x004fe40008000f00 */
.L_x_2:
[----:B-1----:R-:W1:Y:S01]  /*0260*/  LDC.64 R4, c[0x0][0x988] ;  /* 0x00026200ff047b82 */ /* 0x002e620000000a00 */
[----:B------:R-:W-:Y:S01]  /*0270*/  IMAD.U32 R0, RZ, RZ, UR15 ;  /* 0x0000000fff007e24 */ /* 0x000fe2000f8e00ff */
[----:B------:R-:W-:Y:S01]  /*0280*/  ISETP.EQ.U32.AND P4, PT, R2, RZ, PT ;  /* 0x000000ff0200720c */ /* 0x000fe20003f82070 */
[----:B------:R-:W-:Y:S03]  /*0290*/  BSSY.RECONVERGENT B0, `(.L_x_4) ;  /* 0x0000012000007945 */ /* 0x000fe60003800200 */
[----:B------:R-:W-:Y:S02]  /*02a0*/  ISETP.NE.OR P1, PT, R0, 0x1, !P2 ;  /* 0x000000010000780c */ /* 0x000fe40005725670 */
[----:B-1----:R-:W-:-:S04]  /*02b0*/  ISETP.NE.U32.AND P0, PT, R4, RZ, PT ;  /* 0x000000ff0400720c */ /* 0x002fc80003f05070 */
[----:B------:R-:W-:-:S13]  /*02c0*/  ISETP.NE.AND.EX P0, PT, R5, RZ, PT, P0 ;  /* 0x000000ff0500720c */ /* 0x000fda0003f05300 */
[----:B------:R-:W-:Y:S01]  /*02d0*/  VOTEU.ANY UP3, P0 ;  /* 0x0000000000ff7886 */ /* 0x000fe20000060100 */
[----:B------:R-:W-:Y:S02]  /*02e0*/  PLOP3.LUT P3, PT, PT, PT, UP3, 0x80, 0x8 ;  /* 0x000000000008781c */ /* 0x000fe40003f6f038 */
[----:B------:R-:W-:Y:S02]  /*02f0*/  ISETP.NE.OR P0, PT, R0, 0x3, !P2 ;  /* 0x000000030000780c */ /* 0x000fe40005705670 */
[----:B------:R-:W-:-:S04]  /*0300*/  ISETP.EQ.OR.EX P5, PT, R3, RZ, !P3, P4 ;  /* 0x000000ff0300720c */ /* 0x000fc80005fa2740 */
[----:B------:R-:W-:Y:S01]  /*0310*/  P2R R98, PR, RZ, 0x20 ;  /* 0x00000020ff627803 */ /* 0x000fe20000000000 */
[----:B------:R-:W-:Y:S05]  /*0320*/  @P1 BRA `(.L_x_5) ;  /* 0x0000000000201947 */ /* 0x000fea0003800000 */
[----:B------:R-:W1:Y:S02]  /*0330*/  LDCU.64 UR4, c[0x0][0x348] ;  /* 0x00006900ff0477ac */ /* 0x000e640008000a00 */
[----:B-1----:R-:W-:Y:S02]  /*0340*/  UIADD3 UR6, UP1, UPT, UR4, 0x80, URZ ;  /* 0x0000008004067890 */ /* 0x002fe4000ff3e0ff */
[----:B------:R-:W-:Y:S02]  /*0350*/  UIADD3 UR4, UP0, UPT, UR4, 0x200, URZ ;  /* 0x0000020004047890 */ /* 0x000fe4000ff1e0ff */
[----:B------:R-:W-:Y:S02]  /*0360*/  UIADD3.X UR7, UPT, UPT, URZ, UR5, URZ, UP1, !UPT ;  /* 0x00000005ff077290 */ /* 0x000fe40008ffe4ff */
[----:B------:R-:W-:-:S07]  /*0370*/  UIADD3.X UR5, UPT, UPT, URZ, UR5, URZ, UP0, !UPT ;  /* 0x00000005ff057290 */ /* 0x000fce00087fe4ff */
[----:B------:R1:W-:Y:S02]  /*0380*/  UTMACCTL.PF [UR6] ;  /* 0x00000000060079b9 */ /* 0x0003e40008040000 */
[----:B------:R1:W-:Y:S02]  /*0390*/  UTMACCTL.PF [UR4] ;  /* 0x00000000040079b9 */ /* 0x0003e40008040000 */
[----:B-1----:R-:W-:Y:S01]  /*03a0*/  NOP ;  /* 0x0000000000007918 */ /* 0x002fe20000000000 */
.L_x_5:
[----:B------:R-:W-:Y:S05]  /*03b0*/  BSYNC.RECONVERGENT B0 ;  /* 0x0000000000007941 */ /* 0x000fea0003800200 */
.L_x_4:
[----:B------:R-:W-:Y:S04]  /*03c0*/  BSSY.RECONVERGENT B0, `(.L_x_6) ;  /* 0x000000a000007945 */ /* 0x000fe80003800200 */
        /* <DEDUP_REMOVED lines=9> */
.L_x_7:
[----:B------:R-:W-:Y:S05]  /*0460*/  BSYNC.RECONVERGENT B0 ;  /* 0x0000000000007941 */ /* 0x000fea0003800200 */
.L_x_6:
[----:B------:R-:W-:Y:S01]  /*0470*/  UPLOP3.LUT UP2, UPT, UPT, UPT, UPT, 0x80, 0x8 ;  /* 0x000000000008789c */ /* 0x000fe20003f4f070 */
[----:B------:R-:W-:Y:S10]  /*0480*/  @!P5 BRA `(.L_x_8) ;  /* 0x000000000024d947 */ /* 0x000ff40003800000 */
[----:B------:R-:W-:Y:S01]  /*0490*/  ISETP.NE.U32.AND P1, PT, R2, RZ, PT ;  /* 0x000000ff0200720c */ /* 0x000fe20003f25070 */
[----:B------:R-:W-:Y:S01]  /*04a0*/  USEL UR4, URZ, 0xffffffff, UP3 ;  /* 0xffffffffff047887 */ /* 0x000fe20009800000 */
[----:B-----5:R-:W-:Y:S02]  /*04b0*/  FSETP.NEU.AND P0, PT, R41, RZ, PT ;  /* 0x000000ff2900720b */ /* 0x020fe40003f0d000 */
[----:B------:R-:W-:-:S11]  /*04c0*/  ISETP.NE.AND.EX P1, PT, R3, RZ, PT, P1 ;  /* 0x000000ff0300720c */ /* 0x000fd60003f25310 */
[----:B------:R-:W-:Y:S02]  /*04d0*/  VOTEU.ANY UP0, P0 ;  /* 0x0000000000ff7886 */ /* 0x000fe40000000100 */
[----:B------:R-:W-:-:S05]  /*04e0*/  VOTEU.ANY UP1, P1 ;  /* 0x0000000000ff7886 */ /* 0x000fca0000820100 */
[----:B------:R-:W-:-:S04]  /*04f0*/  @!UP1 USEL UR4, URZ, 0xffffffff, UP0 ;  /* 0xffffffffff049887 */ /* 0x000fc80008000000 */
[----:B------:R-:W-:-:S04]  /*0500*/  ULOP3.LUT UR4, UR4, 0x1, URZ, 0xc0, !UPT ;  /* 0x0000000104047892 */ /* 0x000fc8000f8ec0ff */
[----:B------:R-:W-:-:S11]  /*0510*/  UISETP.NE.U32.AND UP2, UPT, UR4, 0x1, UPT ;  /* 0x000000010400788c */ /* 0x000fd6000bf45070 */
.L_x_8:
[----:B------:R-:W1:Y:S01]  /*0520*/  SHFL.IDX PT, R2, R91, RZ, 0x1f ;  /* 0x00001fff5b027589 */ /* 0x000e6200000e0000 */
[----:B------:R-:W-:-:S04]  /*0530*/  UISETP.NE.AND UP0, UPT, UR15, 0x2, UPT ;  /* 0x000000020f00788c */ /* 0x000fc8000bf05270 */
[----:B------:R-:W-:Y:S01]  /*0540*/  USEL UR46, URZ, 0x1, UP0 ;  /* 0x00000001ff2e7887 */ /* 0x000fe20008000000 */
[----:B-1----:R-:W-:-:S13]  /*0550*/  ISETP.NE.AND P0, PT, R2, RZ, PT ;  /* 0x000000ff0200720c */ /* 0x002fda0003f05270 */
[----:B------:R-:W-:Y:S05]  /*0560*/  @P0 BRA `(.L_x_9) ;  /* 0x0000000000680947 */ /* 0x000fea0003800000 */
[----:B------:R-:W1:Y:S01]  /*0570*/  S2UR UR4, SR_CgaCtaId ;  /* 0x00000000000479c3 */ /* 0x000e620000008800 */
[----:B------:R-:W-:Y:S01]  /*0580*/  UMOV UR5, 0x400 ;  /* 0x0000040000057882 */ /* 0x000fe20000000000 */
[----:B------:R-:W-:Y:S01]  /*0590*/  UMOV UR6, 0x1 ;  /* 0x0000000100067882 */ /* 0x000fe20000000000 */
[----:B------:R-:W-:Y:S01]  /*05a0*/  ELECT P0, URZ, PT ;  /* 0x0000000000ff782f */ /* 0x000fe20003800000 */
[----:B------:R-:W-:-:S04]  /*05b0*/  UIADD3 UR6, UPT, UPT, -UR6, 0x100000, URZ ;  /* 0x0010000006067890 */ /* 0x000fc8000fffe1ff */
[----:B------:R-:W-:Y:S02]  /*05c0*/  USHF.L.U32 UR7, UR6, 0xb, URZ ;  /* 0x0000000b06077899 */ /* 0x000fe400080006ff */
[----:B------:R-:W-:Y:S02]  /*05d0*/  USHF.L.U32 UR6, UR6, 0x1, URZ ;  /* 0x0000000106067899 */ /* 0x000fe400080006ff */
[----:B-1----:R-:W-:Y:S01]  /*05e0*/  ULEA UR4, UR4, UR5, 0x18 ;  /* 0x0000000504047291 */ /* 0x002fe2000f8ec0ff */
[----:B------:R-:W1:Y:S11]  /*05f0*/  FENCE.VIEW.ASYNC.S ;  /* 0x00000000000073c6 */ /* 0x000e760000000000 */
[----:B-1----:R1:W3:Y:S01]  /*0600*/  SYNCS.EXCH.64 URZ, [UR4], UR6 ;  /* 0x0000000604ff75b2 */ /* 0x0022e20008000100 */
[----:B------:R1:W4:Y:S01]  /*0610*/  SYNCS.EXCH.64 URZ, [UR4+0x40], UR6 ;  /* 0x0000400604ff75b2 */ /* 0x0003220008000100 */
[----:B------:R1:W1:Y:S01]  /*0620*/  SYNCS.EXCH.64 URZ, [UR4+0x8], UR6 ;  /* 0x0000080604ff75b2 */ /* 0x0002620008000100 */
        /* <DEDUP_REMOVED lines=13> */
[----:B------:R-:W-:Y:S01]  /*0700*/  NOP ;  /* 0x0000000000007918 */ /* 0x000fe20000000000 */
.L_x_9:
[----:B------:R-:W2:Y:S01]  /*0710*/  SHFL.IDX PT, R2, R91, RZ, 0x1f ;  /* 0x00001fff5b027589 */ /* 0x000ea200000e0000 */
[----:B------:R-:W-:Y:S01]  /*0720*/  NOP ;  /* 0x0000000000007918 */ /* 0x000fe20000000000 */
[----:B--2---:R-:W-:-:S13]  /*0730*/  ISETP.NE.AND P0, PT, R2, 0x1, PT ;  /* 0x000000010200780c */ /* 0x004fda0003f05270 */
[----:B------:R-:W-:Y:S05]  /*0740*/  @P0 BRA `(.L_x_10) ;  /* 0x0000000000500947 */ /* 0x000fea0003800000 */
[----:B-1----:R-:W1:Y:S01]  /*0750*/  S2UR UR4, SR_CgaCtaId ;  /* 0x00000000000479c3 */ /* 0x002e620000008800 */
[----:B------:R-:W-:Y:S01]  /*0760*/  UMOV UR5, 0x400 ;  /* 0x0000040000057882 */ /* 0x000fe20000000000 */
[----:B------:R-:W-:Y:S01]  /*0770*/  UMOV UR8, 0x20 ;  /* 0x0000002000087882 */ /* 0x000fe20000000000 */
[----:B------:R-:W-:Y:S01]  /*0780*/  UMOV UR6, 0x80 ;  /* 0x0000008000067882 */ /* 0x000fe20000000000 */
[----:B------:R-:W-:-:S04]  /*0790*/  UIADD3 UR8, UPT, UPT, -UR8, 0x100000, URZ ;  /* 0x0010000008087890 */ /* 0x000fc8000fffe1ff */
[----:B------:R-:W-:Y:S02]  /*07a0*/  USHF.L.U32 UR9, UR8, 0xb, URZ ;  /* 0x0000000b08097899 */ /* 0x000fe400080006ff */
[----:B------:R-:W-:Y:S02]  /*07b0*/  USHF.L.U32 UR8, UR8, 0x1, URZ ;  /* 0x0000000108087899 */ /* 0x000fe400080006ff */
[----:B------:R-:W-:-:S04]  /*07c0*/  UIADD3 UR6, UPT, UPT, -UR6, 0x100000, URZ ;  /* 0x0010000006067890 */ /* 0x000fc8000fffe1ff */
[----:B------:R-:W-:Y:S02]  /*07d0*/  USHF.L.U32 UR7, UR6, 0xb, URZ ;  /* 0x0000000b06077899 */ /* 0x000fe400080006ff */
[----:B------:R-:W-:Y:S01]  /*07e0*/  USHF.L.U32 UR6, UR6, 0x1, URZ ;  /* 0x0000000106067899 */ /* 0x000fe200080006ff */
[----:B------:R-:W-:Y:S01]  /*07f0*/  ELECT P0, URZ, PT ;  /* 0x0000000000ff782f */ /* 0x000fe20003800000 */
[----:B-1----:R-:W-:Y:S01]  /*0800*/  ULEA UR4, UR4, UR5, 0x18 ;  /* 0x0000000504047291 */ /* 0x002fe2000f8ec0ff */
[----:B------:R-:W1:Y:S11]  /*0810*/  FENCE.VIEW.ASYNC.S ;  /* 0x00000000000073c6 */ /* 0x000e760000000000 */
[----:B-1----:R2:W1:Y:S01]  /*0820*/  SYNCS.EXCH.64 URZ, [UR4+0x80], UR8 ;  /* 0x0000800804ff75b2 */ /* 0x0024620008000100 */
[----:B------:R2:W1:Y:S01]  /*0830*/  SYNCS.EXCH.64 URZ, [UR4+0x98], UR6 ;  /* 0x0000980604ff75b2 */ /* 0x0004620008000100 */
[----:B------:R2:W1:Y:S01]  /*0840*/  SYNCS.EXCH.64 URZ, [UR4+0x88], UR8 ;  /* 0x0000880804ff75b2 */ /* 0x0004620008000100 */
[----:B------:R2:W1:Y:S01]  /*0850*/  SYNCS.EXCH.64 URZ, [UR4+0xa0], UR6 ;  /* 0x0000a00604ff75b2 */ /* 0x0004620008000100 */
[----:B------:R2:W1:Y:S01]  /*0860*/  SYNCS.EXCH.64 URZ, [UR4+0x90], UR8 ;  /* 0x0000900804ff75b2 */ /* 0x0004620008000100 */
[----:B------:R2:W1:Y:S02]  /*0870*/  SYNCS.EXCH.64 URZ, [UR4+0xa8], UR6 ;  /* 0x0000a80604ff75b2 */ /* 0x0004640008000100 */
[----:B--2---:R-:W-:Y:S01]  /*0880*/  NOP ;  /* 0x0000000000007918 */ /* 0x004fe20000000000 */
.L_x_10:
[----:B------:R-:W2:Y:S01]  /*0890*/  SHFL.IDX PT, R2, R91, RZ, 0x1f ;  /* 0x00001fff5b027589 */ /* 0x000ea200000e0000 */
[----:B------:R-:W-:Y:S01]  /*08a0*/  NOP ;  /* 0x0000000000007918 */ /* 0x000fe20000000000 */
[----:B--2---:R-:W-:-:S13]  /*08b0*/  ISETP.NE.AND P0, PT, R2, 0x3, PT ;  /* 0x000000030200780c */ /* 0x004fda0003f05270 */
[----:B------:R-:W-:Y:S05]  /*08c0*/  @P0 BRA `(.L_x_11) ;  /* 0x0000000000300947 */ /* 0x000fea0003800000 */
[----:B-1----:R-:W1:Y:S01]  /*08d0*/  S2UR UR4, SR_CgaCtaId ;  /* 0x00000000000479c3 */ /* 0x002e620000008800 */
[----:B------:R-:W-:Y:S01]  /*08e0*/  UMOV UR6, 0x400 ;  /* 0x0000040000067882 */ /* 0x000fe20000000000 */
[----:B------:R-:W-:Y:S01]  /*08f0*/  UMOV UR5, 0x20 ;  /* 0x0000002000057882 */ /* 0x000fe20000000000 */
[----:B------:R-:W-:Y:S01]  /*0900*/  ELECT P0, URZ, PT ;  /* 0x0000000000ff782f */ /* 0x000fe20003800000 */
[----:B-1----:R-:W-:Y:S02]  /*0910*/  ULEA UR6, UR4, UR6, 0x18 ;  /* 0x0000000604067291 */ /* 0x002fe4000f8ec0ff */
[----:B------:R-:W-:-:S04]  /*0920*/  UIADD3 UR4, UPT, UPT, -UR5, 0x100000, URZ ;  /* 0x0010000005047890 */ /* 0x000fc8000fffe1ff */
[----:B------:R-:W-:Y:S02]  /*0930*/  USHF.L.U32 UR5, UR4, 0xb, URZ ;  /* 0x0000000b04057899 */ /* 0x000fe400080006ff */
[----:B------:R-:W-:Y:S01]  /*0940*/  USHF.L.U32 UR4, UR4, 0x1, URZ ;  /* 0x0000000104047899 */ /* 0x000fe200080006ff */
[----:B------:R-:W1:Y:S11]  /*0950*/  FENCE.VIEW.ASYNC.S ;  /* 0x00000000000073c6 */ /* 0x000e760000000000 */
[----:B-1----:R2:W1:Y:S01]  /*0960*/  SYNCS.EXCH.64 URZ, [UR6+0xb0], UR4 ;  /* 0x0000b00406ff75b2 */ /* 0x0024620008000100 */
[----:B------:R2:W1:Y:S02]  /*0970*/  SYNCS.EXCH.64 URZ, [UR6+0xb8], UR4 ;  /* 0x0000b80406ff75b2 */ /* 0x0004640008000100 */
[----:B--2---:R-:W-:Y:S01]  /*0980*/  NOP ;  /* 0x0000000000007918 */ /* 0x004fe20000000000 */
.L_x_11:
[----:B------:R-:W2:Y:S01]  /*0990*/  SHFL.IDX PT, R2, R91, RZ, 0x1f ;  /* 0x00001fff5b027589 */ /* 0x000ea200000e0000 */
[----:B------:R-:W-:Y:S01]  /*09a0*/  NOP ;  /* 0x0000000000007918 */ /* 0x000fe20000000000 */
[----:B--2---:R-:W-:-:S13]  /*09b0*/  ISETP.NE.AND P0, PT, R2, 0x4, PT ;  /* 0x000000040200780c */ /* 0x004fda0003f05270 */
[----:B------:R-:W-:Y:S05]  /*09c0*/  @P0 BRA `(.L_x_12) ;  /* 0x0000000000440947 */ /* 0x000fea0003800000 */
[----:B-1----:R-:W1:Y:S01]  /*09d0*/  S2UR UR6, SR_CgaCtaId ;  /* 0x00000000000679c3 */ /* 0x002e620000008800 */
[----:B------:R-:W-:Y:S01]  /*09e0*/  UMOV UR4, 0x100 ;  /* 0x0000010000047882 */ /* 0x000fe20000000000 */
[----:B------:R-:W-:Y:S01]  /*09f0*/  UMOV UR5, 0x400 ;  /* 0x0000040000057882 */ /* 0x000fe20000000000 */
[----:B------:R-:W-:Y:S01]  /*0a00*/  USEL UR4, UR4, 0xe0, UP2 ;  /* 0x000000e004047887 */ /* 0x000fe20009000000 */
[----:B------:R-:W-:Y:S01]  /*0a10*/  UMOV UR8, 0x1 ;  /* 0x0000000100087882 */ /* 0x000fe20000000000 */
[----:B------:R-:W-:Y:S01]  /*0a20*/  ELECT P0, URZ, PT ;  /* 0x0000000000ff782f */ /* 0x000fe20003800000 */
[----:B------:R-:W-:-:S04]  /*0a30*/  UIADD3 UR8, UPT, UPT, -UR8, 0x100000, URZ ;  /* 0x0010000008087890 */ /* 0x000fc8000fffe1ff */
[----:B------:R-:W-:Y:S02]  /*0a40*/  USHF.L.U32 UR9, UR8, 0xb, URZ ;  /* 0x0000000b08097899 */ /* 0x000fe400080006ff */
[----:B------:R-:W-:Y:S02]  /*0a50*/  USHF.L.U32 UR8, UR8, 0x1, URZ ;  /* 0x0000000108087899 */ /* 0x000fe400080006ff */
[----:B-1----:R-:W-:Y:S02]  /*0a60*/  ULEA UR6, UR6, UR5, 0x18 ;  /* 0x0000000506067291 */ /* 0x002fe4000f8ec0ff */
[----:B------:R-:W-:-:S04]  /*0a70*/  UIADD3 UR4, UPT, UPT, -UR4, 0x100000, URZ ;  /* 0x0010000004047890 */ /* 0x000fc8000fffe1ff */
[----:B------:R-:W-:Y:S02]  /*0a80*/  USHF.L.U32 UR5, UR4, 0xb, URZ ;  /* 0x0000000b04057899 */ /* 0x000fe400080006ff */
[----:B------:R-:W-:Y:S01]  /*0a90*/  USHF.L.U32 UR4, UR4, 0x1, URZ ;  /* 0x0000000104047899 */ /* 0x000fe200080006ff */
[----:B------:R-:W1:Y:S03]  /*0aa0*/  FENCE.VIEW.ASYNC.S ;  /* 0x00000000000073c6 */ /* 0x000e660000000000 */
[----:B-1----:R2:W1:Y:S08]  /*0ab0*/  SYNCS.EXCH.64 URZ, [UR6+0xc0], UR8 ;  /* 0x0000c00806ff75b2 */ /* 0x0024700008000100 */
[----:B------:R2:W1:Y:S02]  /*0ac0*/  SYNCS.EXCH.64 URZ, [UR6+0xc8], UR4 ;  /* 0x0000c80406ff75b2 */ /* 0x0004640008000100 */
[----:B--2---:R-:W-:Y:S01]  /*0ad0*/  NOP ;  /* 0x0000000000007918 */ /* 0x004fe20000000000 */
.L_x_12:
[----:B------:R-:W2:Y:S01]  /*0ae0*/  SHFL.IDX PT, R2, R91, RZ, 0x1f ;  /* 0x00001fff5b027589 */ /* 0x000ea200000e0000 */
[----:B------:R-:W1:Y:S01]  /*0af0*/  S2UR UR50, SR_CTAID.X ;  /* 0x00000000003279c3 */ /* 0x000e620000002500 */
[----:B------:R-:W-:-:S07]  /*0b00*/  NOP ;  /* 0x0000000000007918 */ /* 0x000fce0000000000 */
[----:B------:R-:W1:Y:S01]  /*0b10*/  S2UR UR22, SR_CTAID.Y ;  /* 0x00000000001679c3 */ /* 0x000e620000002600 */
[----:B--2---:R-:W-:-:S13]  /*0b20*/  ISETP.NE.AND P0, PT, R2, 0x5, PT ;  /* 0x000000050200780c */ /* 0x004fda0003f05270 */
[----:B-1----:R-:W-:Y:S05]  /*0b30*/  @P0 BRA `(.L_x_13) ;  /* 0x0000000000480947 */ /* 0x002fea0003800000 */
[----:B------:R-:W1:Y:S01]  /*0b40*/  S2UR UR4, SR_CgaCtaId ;  /* 0x00000000000479c3 */ /* 0x000e620000008800 */
        /* <DEDUP_REMOVED lines=12> */
[----:B-1----:R1:W2:Y:S01]  /*0c10*/  SYNCS.EXCH.64 URZ, [UR4+0xd0], UR8 ;  /* 0x0000d00804ff75b2 */ /* 0x0022a20008000100 */
[----:B------:R1:W1:Y:S01]  /*0c20*/  SYNCS.EXCH.64 URZ, [UR4+0xe0], UR6 ;  /* 0x0000e00604ff75b2 */ /* 0x0002620008000100 */
[----:B------:R1:W1:Y:S01]  /*0c30*/  SYNCS.EXCH.64 URZ, [UR4+0xd8], UR8 ;  /* 0x0000d80804ff75b2 */ /* 0x0002620008000100 */
[----:B------:R1:W1:Y:S01]  /*0c40*/  SYNCS.EXCH.64 URZ, [UR4+0xe8], UR6 ;  /* 0x0000e80604ff75b2 */ /* 0x0002620008000100 */
[----:B------:R-:W-:Y:S01]  /*0c50*/  NOP ;  /* 0x0000000000007918 */ /* 0x000fe20000000000 */
.L_x_13:
[----:B------:R-:W-:-:S05]  /*0c60*/  CS2R.32 R85, SR_CgaSize ;  /* 0x0000000000557805 */ /* 0x000fca0000008a00 */
[----:B------:R-:W-:-:S05]  /*0c70*/  IMAD R85, R85, -0xa0, RZ ;  /* 0xffffff6055557824 */ /* 0x000fca00078e02ff */
[----:B------:R-:W-:-:S14]  /*0c80*/  R2UR UR5, R85 ;  /* 0x00000000550572ca */ /* 0x000fdc00000e0000 */
[----:B------:R-:W3:Y:S01]  /*0c90*/  LDCU UR5, c[0x0][UR5+0x2b0] ;  /* 0x00005600050577ac */ /* 0x000ee20008000800 */
[----:B------:R-:W-:Y:S02]  /*0ca0*/  I2FP.F32.U32 R5, UR50 ;  /* 0x0000003200057c45 */ /* 0x000fe40008201000 */
[----:B------:R-:W-:-:S05]  /*0cb0*/  CS2R.32 R2, SR_CgaSize ;  /* 0x0000000000027805 */ /* 0x000fca0000008a00 */
[----:B------:R-:W-:-:S06]  /*0cc0*/  IMAD R2, R2, -0xa0, RZ ;  /* 0xffffff6002027824 */ /* 0x000fcc00078e02ff */
[----:B------:R-:W4:Y:S01]  /*0cd0*/  LDC R2, c[0x0][R2+0x2a0] ;  /* 0x0000a80002027b82 */ /* 0x000f220000000800 */
[----:B------:R-:W-:Y:S02]  /*0ce0*/  I2FP.F32.U32 R4, UR22 ;  /* 0x0000001600047c45 */ /* 0x000fe40008201000 */
[----:B------:R-:W-:-:S05]  /*0cf0*/  CS2R.32 R85, SR_CgaSize ;  /* 0x0000000000557805 */ /* 0x000fca0000008a00 */
[----:B------:R-:W-:-:S05]  /*0d00*/  IMAD R85, R85, -0xa0, RZ ;  /* 0xffffff6055557824 */ /* 0x000fca00078e02ff */
[----:B-1----:R-:W-:-:S14]  /*0d10*/  R2UR UR4, R85 ;  /* 0x00000000550472ca */ /* 0x002fdc00000e0000 */
[----:B------:R-:W1:Y:S01]  /*0d20*/  LDCU UR4, c[0x0][UR4+0x2b4] ;  /* 0x00005680040477ac */ /* 0x000e620008000800 */
[----:B------:R-:W-:Y:S01]  /*0d30*/  NOP ;  /* 0x0000000000007918 */ /* 0x000fe20000000000 */
[----:B------:R-:W2:Y:S01]  /*0d40*/  S2R R17, SR_CTAID.Z ;  /* 0x0000000000117919 */ /* 0x000ea20000002700 */
[----:B------:R-:W4:Y:S01]  /*0d50*/  LDCU UR18, c[0x0][0xc24] ;  /* 0x00018480ff1277ac */ /* 0x000f220008000800 */
[----:B------:R-:W-:-:S05]  /*0d60*/  CS2R.32 R3, SR_CgaSize ;  /* 0x0000000000037805 */ /* 0x000fca0000008a00 */
[----:B------:R-:W-:-:S06]  /*0d70*/  IMAD R3, R3, -0xa0, RZ ;  /* 0xffffff6003037824 */ /* 0x000fcc00078e02ff */
[----:B------:R-:W2:Y:S01]  /*0d80*/  LDC R3, c[0x0][R3+0x2a4] ;  /* 0x0000a90003037b82 */ /* 0x000ea20000000800 */
[----:B---3--:R-:W-:Y:S01]  /*0d90*/  FMUL R5, R5, UR5 ;  /* 0x0000000505057c20 */ /* 0x008fe20008400000 */
[----:B-1----:R-:W-:-:S03]  /*0da0*/  FMUL R4, R4, UR4 ;  /* 0x0000000404047c20 */ /* 0x002fc60008400000 */
[----:B------:R-:W1:Y:S01]  /*0db0*/  F2I.U32.TRUNC.NTZ R85, R5 ;  /* 0x0000000500557305 */ /* 0x000e62000020f000 */
[----:B----4-:R-:W-:-:S07]  /*0dc0*/  UISETP.GE.AND UP0, UPT, UR18, 0x1, UPT ;  /* 0x000000011200788c */ /* 0x010fce000bf06270 */
[----:B------:R-:W3:Y:S01]  /*0dd0*/  F2I.U32.TRUNC.NTZ R84, R4 ;  /* 0x0000000400547305 */ /* 0x000ee2000020f000 */
[----:B-1----:R-:W-:-:S05]  /*0de0*/  IADD3 R85, PT, PT, -R85, RZ, RZ ;  /* 0x000000ff55557210 */ /* 0x002fca0007ffe1ff */
[----:B------:R-:W-:Y:S01]  /*0df0*/  IMAD R85, R2, R85, UR50 ;  /* 0x0000003202557e24 */ /* 0x000fe2000f8e0255 */
[----:B---3--:R-:W-:-:S05]  /*0e00*/  IADD3 R84, PT, PT, -R84, RZ, RZ ;  /* 0x000000ff54547210 */ /* 0x008fca0007ffe1ff */
[----:B--2---:R-:W-:Y:S01]  /*0e10*/  IMAD R84, R3, R84, UR22 ;  /* 0x0000001603547e24 */ /* 0x004fe2000f8e0254 */
[----:B------:R-:W-:Y:S06]  /*0e20*/  BAR.SYNC.DEFER_BLOCKING 0x0 ;  /* 0x0000000000007b1d */ /* 0x000fec0000010000 */
[----:B------:R-:W-:Y:S05]  /*0e30*/  BRA.U !UP0, `(.L_x_14) ;  /* 0x0000000108d47547 */ /* 0x000fea000b800000 */
[----:B------:R-:W1:Y:S01]  /*0e40*/  LDCU.128 UR24, c[0x0][0xc10] ;  /* 0x00018200ff1877ac */ /* 0x000e620008000c00 */
[----:B------:R-:W2:Y:S01]  /*0e50*/  LDCU UR14, c[0x0][0x370] ;  /* 0x00006e00ff0e77ac */ /* 0x000ea20008000800 */
[----:B------:R-:W3:Y:S01]  /*0e60*/  LDCU UR6, c[0x0][0x374] ;  /* 0x00006e80ff0677ac */ /* 0x000ee20008000800 */
[----:B------:R-:W4:Y:S01]  /*0e70*/  LDCU UR19, c[0x0][0xc0c] ;  /* 0x00018180ff1377ac */ /* 0x000f220008000800 */
[----:B------:R-:W4:Y:S01]  /*0e80*/  LDCU UR20, c[0x0][0xc20] ;  /* 0x00018400ff1477ac */ /* 0x000f220008000800 */
[----:B------:R-:W4:Y:S01]  /*0e90*/  LDCU.64 UR16, c[0x0][0xc28] ;  /* 0x00018500ff1077ac */ /* 0x000f220008000a00 */
[----:B-1----:R-:W-:Y:S02]  /*0ea0*/  UISETP.NE.AND UP0, UPT, UR26, 0x1, UPT ;  /* 0x000000011a00788c */ /* 0x002fe4000bf05270 */
[----:B---3--:R-:W-:Y:S02]  /*0eb0*/  UIMAD.WIDE.U32 UR4, UR6, UR27, URZ ;  /* 0x0000001b060472a5 */ /* 0x008fe4000f8e00ff */
[----:B--2---:R-:W-:-:S02]  /*0ec0*/  UIMAD.WIDE.U32 UR8, UR14, UR24, URZ ;  /* 0x000000180e0872a5 */ /* 0x004fc4000f8e00ff */
[----:B----4-:R-:W-:Y:S02]  /*0ed0*/  UISETP.NE.AND UP1, UPT, UR19, 0x1, UPT ;  /* 0x000000011300788c */ /* 0x010fe4000bf25270 */
[----:B------:R-:W-:Y:S01]  /*0ee0*/  UISETP.NE.AND UP4, UPT, UR18, 0x1, UPT ;  /* 0x000000011200788c */ /* 0x000fe2000bf85270 */
[----:B------:R-:W-:Y:S01]  /*0ef0*/  UMOV UR4, UR5 ;  /* 0x0000000500047c82 */ /* 0x000fe20008000000 */
[----:B------:R-:W-:Y:S02]  /*0f00*/  UIMAD.WIDE.U32 UR10, UR22, UR27, URZ ;  /* 0x0000001b160a72a5 */ /* 0x000fe4000f8e00ff */
[----:B------:R-:W-:Y:S02]  /*0f10*/  @UP0 USHF.R.U32.HI UR6, URZ, UR20, UR4 ;  /* 0x00000014ff060299 */ /* 0x000fe40008011604 */
[----:B------:R-:W-:Y:S01]  /*0f20*/  UIMAD.WIDE.U32 UR12, UR50, UR24, URZ ;  /* 0x00000018320c72a5 */ /* 0x000fe2000f8e00ff */
[----:B------:R-:W-:Y:S02]  /*0f30*/  UMOV UR4, UR9 ;  /* 0x0000000900047c82 */ /* 0x000fe40008000000 */
[----:B------:R-:W-:Y:S01]  /*0f40*/  UMOV UR7, UR11 ;  /* 0x0000000b00077c82 */ /* 0x000fe20008000000 */
[----:B------:R-:W-:-:S02]  /*0f50*/  @UP1 USHF.R.U32.HI UR14, URZ, UR25, UR4 ;  /* 0x00000019ff0e1299 */ /* 0x000fc40008011604 */
[----:B------:R-:W-:Y:S02]  /*0f60*/  UIMAD.WIDE.U32 UR4, UR6, UR16, URZ ;  /* 0x00000010060472a5 */ /* 0x000fe4000f8e00ff */
[----:B------:R-:W-:Y:S02]  /*0f70*/  UIMAD.WIDE.U32 UR8, UR14, UR16, URZ ;  /* 0x000000100e0872a5 */ /* 0x000fe4000f8e00ff */
[----:B------:R-:W-:-:S03]  /*0f80*/  USHF.R.U32.HI UR10, URZ, UR20, UR7 ;  /* 0x00000014ff0a7299 */ /* 0x000fc60008011607 */
[----:B------:R-:W-:Y:S01]  /*0f90*/  UMOV UR4, UR5 ;  /* 0x0000000500047c82 */ /* 0x000fe20008000000 */
[----:B------:R-:W-:Y:S01]  /*0fa0*/  UMOV UR7, UR13 ;  /* 0x0000000d00077c82 */ /* 0x000fe20008000000 */
[----:B------:R-:W-:Y:S01]  /*0fb0*/  @UP4 USHF.R.U32.HI UR6, URZ, UR17, UR4 ;  /* 0x00000011ff064299 */ /* 0x000fe20008011604 */
[----:B------:R-:W-:Y:S01]  /*0fc0*/  UMOV UR5, UR9 ;  /* 0x0000000900057c82 */ /* 0x000fe20008000000 */
[----:B------:R-:W-:Y:S02]  /*0fd0*/  USHF.R.U32.HI UR7, URZ, UR25, UR7 ;  /* 0x00000019ff077299 */ /* 0x000fe40008011607 */
[----:B------:R-:W-:Y:S02]  /*0fe0*/  USEL UR4, UR22, UR10, !UP0 ;  /* 0x0000000a16047287 */ /* 0x000fe4000c000000 */
[----:B------:R-:W-:Y:S02]  /*0ff0*/  UIMAD UR6, UR6, UR18, URZ ;  /* 0x00000012060672a4 */ /* 0x000fe4000f8e02ff */
[----:B------:R-:W-:-:S02]  /*1000*/  @UP4 USHF.R.U32.HI UR14, URZ, UR17, UR5 ;  /* 0x00000011ff0e4299 */ /* 0x000fc40008011605 */
[----:B------:R-:W-:Y:S02]  /*1010*/  USEL UR5, UR50, UR7, !UP1 ;  /* 0x0000000732057287 */ /* 0x000fe4000c800000 */
[----:B------:R-:W-:Y:S02]  /*1020*/  UISETP.GE.AND UP0, UPT, UR4, UR6, UPT ;  /* 0x000000060400728c */ /* 0x000fe4000bf06270 */
[----:B------:R-:W-:Y:S02]  /*1030*/  UIMAD UR8, UR14, UR18, URZ ;  /* 0x000000120e0872a4 */ /* 0x000fe4000f8e02ff */
[----:B------:R-:W-:Y:S02]  /*1040*/  UIMAD.WIDE.U32 UR6, UR4, UR16, URZ ;  /* 0x00000010040672a5 */ /* 0x000fe4000f8e00ff */
[----:B------:R-:W-:Y:S02]  /*1050*/  UISETP.GE.OR UP0, UPT, UR5, UR8, UP0 ;  /* 0x000000080500728c */ /* 0x000fe40008706670 */
[----:B------:R-:W-:-:S02]  /*1060*/  UIMAD.WIDE.U32 UR8, UR5, UR16, URZ ;  /* 0x00000010050872a5 */ /* 0x000fc4000f8e00ff */
[----:B------:R-:W-:Y:S01]  /*1070*/  UIADD3 UR10, UPT, UPT, -UR4, URZ, URZ ;  /* 0x000000ff040a7290 */ /* 0x000fe2000fffe1ff */
[----:B------:R-:W-:Y:S02]  /*1080*/  UMOV UR6, UR7 ;  /* 0x0000000700067c82 */ /* 0x000fe40008000000 */
[----:B------:R-:W-:Y:S02]  /*1090*/  USHF.R.U32.HI UR6, URZ, UR17, UR6 ;  /* 0x00000011ff067299 */ /* 0x000fe40008011606 */
[----:B------:R-:W-:Y:S02]  /*10a0*/  UIMAD UR10, UR26, UR10, UR22 ;  /* 0x0000000a1a0a72a4 */ /* 0x000fe4000f8e0216 */
[----:B------:R-:W-:Y:S01]  /*10b0*/  USEL UR6, UR4, UR6, !UP4 ;  /* 0x0000000604067287 */ /* 0x000fe2000e000000 */
[----:B------:R-:W-:Y:S01]  /*10c0*/  @!UP0 UMOV UR7, UR9 ;  /* 0x0000000900078c82 */ /* 0x000fe20008000000 */
[----:B------:R-:W-:Y:S02]  /*10d0*/  UIADD3 UR9, UPT, UPT, -UR5, URZ, URZ ;  /* 0x000000ff05097290 */ /* 0x000fe4000fffe1ff */
[----:B------:R-:W-:-:S02]  /*10e0*/  @!UP0 USHF.R.U32.HI UR7, URZ, UR17, UR7 ;  /* 0x00000011ff078299 */ /* 0x000fc40008011607 */
[----:B------:R-:W-:Y:S02]  /*10f0*/  UIADD3 UR8, UPT, UPT, -UR6, URZ, URZ ;  /* 0x000000ff06087290 */ /* 0x000fe4000fffe1ff */
[----:B------:R-:W-:Y:S02]  /*1100*/  @!UP0 USEL UR7, UR5, UR7, !UP4 ;  /* 0x0000000705078287 */ /* 0x000fe4000e000000 */
[----:B------:R-:W-:Y:S02]  /*1110*/  UIMAD UR8, UR18, UR8, UR4 ;  /* 0x00000008120872a4 */ /* 0x000fe4000f8e0204 */
[----:B------:R-:W-:Y:S02]  /*1120*/  @!UP0 UIADD3 UR6, UPT, UPT, UR6, -UR7, URZ ;  /* 0x8000000706068290 */ /* 0x000fe4000fffe0ff */
[----:B------:R-:W-:Y:S02]  /*1130*/  @!UP0 UIMAD UR8, UR8, UR14, UR7 ;  /* 0x0000000e080882a4 */ /* 0x000fe4000f8e0207 */
[----:B------:R-:W-:-:S02]  /*1140*/  @!UP0 UIMAD UR4, UR6, UR18, UR5 ;  /* 0x00000012060482a4 */ /* 0x000fc4000f8e0205 */
[----:B------:R-:W-:Y:S02]  /*1150*/  UIMAD UR6, UR19, UR9, UR50 ;  /* 0x00000009130672a4 */ /* 0x000fe4000f8e0232 */
[----:B------:R-:W-:Y:S01]  /*1160*/  UIMAD UR22, UR4, UR26, UR10 ;  /* 0x0000001a041672a4 */ /* 0x000fe2000f8e020a */
[----:B------:R-:W-:Y:S02]  /*1170*/  @!UP0 UMOV UR5, UR8 ;  /* 0x0000000800058c82 */ /* 0x000fe40008000000 */
[----:B------:R-:W-:-:S12]  /*1180*/  UIMAD UR50, UR5, UR19, UR6 ;  /* 0x00000013053272a4 */ /* 0x000fd8000f8e0206 */
.L_x_14:
[----:B------:R-:W1:Y:S02]  /*1190*/  LDCU UR4, c[0x0][0xc30] ;  /* 0x00018600ff0477ac */ /* 0x000e640008000800 */
[----:B-1----:R-:W-:-:S09]  /*11a0*/  UISETP.NE.AND UP0, UPT, UR4, 0x1, UPT ;  /* 0x000000010400788c */ /* 0x002fd2000bf05270 */
[----:B------:R-:W-:Y:S05]  /*11b0*/  BRA.U UP0, `(.L_x_15) ;  /* 0x0000000100447547 */ /* 0x000fea000b800000 */
[----:B------:R-:W1:Y:S01]  /*11c0*/  LDCU.128 UR8, c[0x0][0xc10] ;  /* 0x00018200ff0877ac */ /* 0x000e620008000c00 */
[----:B------:R-:W2:Y:S01]  /*11d0*/  LDCU UR12, c[0x0][0xc0c] ;  /* 0x00018180ff0c77ac */ /* 0x000ea20008000800 */
[----:B------:R-:W3:Y:S01]  /*11e0*/  LDCU UR13, c[0x0][0xc20] ;  /* 0x00018400ff0d77ac */ /* 0x000ee20008000800 */
[----:B-1----:R-:W-:Y:S02]  /*11f0*/  UIMAD.WIDE.U32 UR6, UR50, UR8, URZ ;  /* 0x00000008320672a5 */ /* 0x002fe4000f8e00ff */
[----:B------:R-:W-:Y:S02]  /*1200*/  UIMAD.WIDE.U32 UR4, UR22, UR11, URZ ;  /* 0x0000000b160472a5 */ /* 0x000fe4000f8e00ff */
[----:B--2---:R-:W-:Y:S02]  /*1210*/  UISETP.NE.AND UP1, UPT, UR12, 0x1, UPT ;  /* 0x000000010c00788c */ /* 0x004fe4000bf25270 */
[----:B------:R-:W-:Y:S01]  /*1220*/  UISETP.NE.AND UP0, UPT, UR10, 0x1, UPT ;  /* 0x000000010a00788c */ /* 0x000fe2000bf05270 */
[----:B------:R-:W-:-:S02]  /*1230*/  UMOV UR6, UR7 ;  /* 0x0000000700067c82 */ /* 0x000fc40008000000 */
[----:B------:R-:W-:Y:S01]  /*1240*/  UMOV UR4, UR5 ;  /* 0x0000000500047c82 */ /* 0x000fe20008000000 */
[----:B------:R-:W-:Y:S02]  /*1250*/  USHF.R.U32.HI UR6, URZ, UR9, UR6 ;  /* 0x00000009ff067299 */ /* 0x000fe40008011606 */
[----:B---3--:R-:W-:Y:S02]  /*1260*/  USHF.R.U32.HI UR4, URZ, UR13, UR4 ;  /* 0x0000000dff047299 */ /* 0x008fe40008011604 */
[----:B------:R-:W-:Y:S02]  /*1270*/  USEL UR5, UR50, UR6, !UP1 ;  /* 0x0000000632057287 */ /* 0x000fe4000c800000 */
[----:B------:R-:W-:-:S04]  /*1280*/  USEL UR4, UR22, UR4, !UP0 ;  /* 0x0000000416047287 */ /* 0x000fc8000c000000 */
[----:B------:R-:W-:Y:S02]  /*1290*/  UIADD3 UR6, UPT, UPT, UR5, -UR4, URZ ;  /* 0x8000000405067290 */ /* 0x000fe4000fffe0ff */
[----:B------:R-:W-:Y:S02]  /*12a0*/  UIADD3 UR4, UPT, UPT, -UR5, UR4, URZ ;  /* 0x0000000405047290 */ /* 0x000fe4000fffe1ff */
[----:B------:R-:W-:Y:S02]  /*12b0*/  UIMAD UR22, UR6, UR10, UR22 ;  /* 0x0000000a061672a4 */ /* 0x000fe4000f8e0216 */
[----:B------:R-:W-:-:S12]  /*12c0*/  UIMAD UR50, UR4, UR12, UR50 ;  /* 0x0000000c043272a4 */ /* 0x000fd8000f8e0232 */
.L_x_15:
[----:B------:R-:W-:Y:S01]  /*12d0*/  BAR.SYNC.DEFER_BLOCKING 0x0 ;  /* 0x0000000000007b1d */ /* 0x000fe20000010000 */
[----:B------:R-:W-:Y:S01]  /*12e0*/  UISETP.NE.AND UP0, UPT, UR15, 0x2, UPT ;  /* 0x000000020f00788c */ /* 0x000fe2000bf05270 */
[----:B------:R-:W-:Y:S02]  /*12f0*/  ISETP.NE.OR P2, PT, R0, 0x2, !P2 ;  /* 0x000000020000780c */ /* 0x000fe40005745670 */
[----:B------:R-:W-:Y:S02]  /*1300*/  LOP3.LUT R0, R99, 0x1f, RZ, 0xc0, !PT ;  /* 0x0000001f63007812 */ /* 0x000fe400078ec0ff */
[----:B------:R-:W1:Y:S04]  /*1310*/  LDCU UR39, c[0x0][0xc24] ;  /* 0x00018480ff2777ac */ /* 0x000e680008000800 */
[----:B------:R-:W-:Y:S05]  /*1320*/  BRA.U UP0, `(.L_x_16) ;  /* 0x0000001900d87547 */ /* 0x000fea000b800000 */
[----:B------:R-:W2:Y:S01]  /*1330*/  LDCU UR5, c[0x0][0x388] ;  /* 0x00007100ff0577ac */ /* 0x000ea20008000800 */
[----:B------:R-:W-:Y:S01]  /*1340*/  PLOP3.LUT P1, PT, PT, PT, UP2, 0x80, 0x8 ;  /* 0x000000000008781c */ /* 0x000fe20003f2f028 */
[----:B------:R-:W-:Y:S01]  /*1350*/  IMAD.MOV.U32 R2, RZ, RZ, RZ ;  /* 0x000000ffff027224 */ /* 0x000fe200078e00ff */
[----:B------:R-:W-:Y:S01]  /*1360*/  ISETP.EQ.OR P3, PT, R0, RZ, P2 ;  /* 0x000000ff0000720c */ /* 0x000fe20001762670 */
[----:B------:R-:W3:Y:S01]  /*1370*/  LDCU UR8, c[0x0][0x38c] ;  /* 0x00007180ff0877ac */ /* 0x000ee20008000800 */
[----:B------:R-:W-:Y:S01]  /*1380*/  PLOP3.LUT P1, PT, P1, PT, PT, 0x8, 0x80 ;  /* 0x000000000080781c */ /* 0x000fe20000f2e170 */
[----:B------:R-:W4:Y:S01]  /*1390*/  LDCU.64 UR6, c[0x0][0x390] ;  /* 0x00007200ff0677ac */ /* 0x000f220008000a00 */
[----:B------:R-:W1:Y:S01]  /*13a0*/  LDCU UR53, c[0x0][0x370] ;  /* 0x00006e00ff3577ac */ /* 0x000e620008000800 */
[----:B------:R-:W1:Y:S01]  /*13b0*/  LDCU.64 UR42, c[0x0][0x348] ;  /* 0x00006900ff2a77ac */ /* 0x000e620008000a00 */
[----:B--2---:R-:W-:Y:S01]  /*13c0*/  UIADD3 UR5, UPT, UPT, UR5, 0x3f, URZ ;  /* 0x0000003f05057890 */ /* 0x004fe2000fffe0ff */
[----:B------:R-:W2:Y:S03]  /*13d0*/  LDCU UR52, c[0x0][0x374] ;  /* 0x00006e80ff3477ac */ /* 0x000ea60008000800 */
[----:B------:R-:W-:Y:S01]  /*13e0*/  USHF.R.S32.HI UR4, URZ, 0x1f, UR5 ;  /* 0x0000001fff047899 */ /* 0x000fe20008011405 */
[----:B------:R-:W-:Y:S01]  /*13f0*/  UMOV UR26, 0x1 ;  /* 0x00000001001a7882 */ /* 0x000fe20000000000 */
[----:B------:R-:W-:-:S02]  /*1400*/  UMOV UR31, URZ ;  /* 0x000000ff001f7c82 */ /* 0x000fc40008000000 */
[----:B------:R-:W-:Y:S01]  /*1410*/  ULEA.HI UR4, UR4, UR5, URZ, 0x6 ;  /* 0x0000000504047291 */ /* 0x000fe2000f8f30ff */
[----:B------:R-:W-:Y:S01]  /*1420*/  UMOV UR36, URZ ;  /* 0x000000ff00247c82 */ /* 0x000fe20008000000 */
[----:B------:R-:W-:Y:S02]  /*1430*/  UMOV UR38, URZ ;  /* 0x000000ff00267c82 */ /* 0x000fe40008000000 */
[----:B------:R-:W-:-:S04]  /*1440*/  USHF.R.S32.HI UR4, URZ, 0x6, UR4 ;  /* 0x00000006ff047899 */ /* 0x000fc80008011404 */
[----:B---3--:R-:W-:-:S04]  /*1450*/  UIMAD UR4, UR4, UR8, URZ ;  /* 0x00000008040472a4 */ /* 0x008fc8000f8e02ff */
[----:B----4-:R-:W-:-:S04]  /*1460*/  UIMAD UR4, UR4, UR6, URZ ;  /* 0x00000006040472a4 */ /* 0x010fc8000f8e02ff */
[----:B------:R-:W-:-:S04]  /*1470*/  UIMAD UR54, UR4, UR7, URZ ;  /* 0x00000007043672a4 */ /* 0x000fc8000f8e02ff */
[----:B------:R-:W-:Y:S02]  /*1480*/  UISETP.NE.AND UP1, UPT, UR54, URZ, UPT ;  /* 0x000000ff3600728c */ /* 0x000fe4000bf25270 */
[----:B------:R-:W-:-:S04]  /*1490*/  UISETP.LT.U32.AND UP0, UPT, UR54, 0x8, UPT ;  /* 0x000000083600788c */ /* 0x000fc8000bf01070 */
[----:B------:R-:W-:-:S04]  /*14a0*/  USEL UR4, UR54, 0x8, UP0 ;  /* 0x0000000836047887 */ /* 0x000fc80008000000 */
[----:B------:R-:W-:Y:S02]  /*14b0*/  UIADD3 UR5, UPT, UPT, UR4, -0x1, URZ ;  /* 0xffffffff04057890 */ /* 0x000fe4000fffe0ff */
[----:B------:R-:W-:Y:S02]  /*14c0*/  @!UP1 UIADD3 UR5, UPT, UPT, UR4, URZ, URZ ;  /* 0x000000ff04059290 */ /* 0x000fe4000fffe0ff */
[----:B------:R-:W-:Y:S02]  /*14d0*/  UIADD3 UR51, UPT, UPT, UR54, -UR4, URZ ;  /* 0x8000000436337290 */ /* 0x000fe4000fffe0ff */
[----:B-12---:R-:W-:-:S12]  /*14e0*/  UIADD3 UR55, UPT, UPT, UR5, 0x1, URZ ;  /* 0x0000000105377890 */ /* 0x006fd8000fffe0ff */
.L_x_32:
[----:B------:R-:W1:Y:S01]  /*14f0*/  S2UR UR30, SR_CgaCtaId ;  /* 0x00000000001e79c3 */ /* 0x000e620000008800 */
[----:B------:R-:W-:Y:S01]  /*1500*/  UMOV UR4, 0x400 ;  /* 0x0000040000047882 */ /* 0x000fe20000000000 */
[----:B------:R-:W-:Y:S01]  /*1510*/  MOV R0, UR26 ;  /* 0x0000001a00007c02 */ /* 0x000fe20008000f00 */
[----:B------:R-:W-:Y:S02]  /*1520*/  UISETP.NE.AND UP0, UPT, UR54, URZ, UPT ;  /* 0x000000ff3600728c */ /* 0x000fe4000bf05270 */
[----:B------:R-:W-:Y:S01]  /*1530*/  USHF.L.U32 UR18, UR22, 0x6, URZ ;  /* 0x0000000616127899 */ /* 0x000fe200080006ff */
[----:B------:R-:W-:Y:S01]  /*1540*/  SHF.L.U32 R0, R0, 0x1f, RZ ;  /* 0x0000001f00007819 */ /* 0x000fe200000006ff */
[----:B------:R-:W-:Y:S01]  /*1550*/  USHF.L.U32 UR44, UR50, 0x7, URZ ;  /* 0x00000007322c7899 */ /* 0x000fe200080006ff */
[----:B------:R-:W-:Y:S01]  /*1560*/  UMOV UR27, URZ ;  /* 0x000000ff001b7c82 */ /* 0x000fe20008000000 */
[----:B------:R-:W-:Y:S01]  /*1570*/  UMOV UR22, URZ ;  /* 0x000000ff00167c82 */ /* 0x000fe20008000000 */
[----:B------:R-:W-:Y:S01]  /*1580*/  UMOV UR21, URZ ;  /* 0x000000ff00157c82 */ /* 0x000fe20008000000 */
[----:B------:R-:W-:Y:S01]  /*1590*/  UMOV UR20, URZ ;  /* 0x000000ff00147c82 */ /* 0x000fe20008000000 */
[----:B-1----:R-:W-:-:S04]  /*15a0*/  ULEA UR30, UR30, UR4, 0x18 ;  /* 0x000000041e1e7291 */ /* 0x002fc8000f8ec0ff */
[----:B------:R-:W-:-:S09]  /*15b0*/  ULEA UR4, UR31, UR30, 0x3 ;  /* 0x0000001e1f047291 */ /* 0x000fd2000f8e18ff */
[----:B------:R1:W2:Y:S01]  /*15c0*/  SYNCS.PHASECHK.TRANS64.TRYWAIT P0, [UR4+0x40], R0 ;  /* 0x00004000ff0075a7 */ /* 0x0002a20008001104 */
[----:B------:R-:W-:Y:S05]  /*15d0*/  BRA.U !UP0, `(.L_x_17) ;  /* 0x0000000508987547 */ /* 0x000fea000b800000 */
[----:B------:R-:W3:Y:S01]  /*15e0*/  LDCU.128 UR12, c[0x0][0x480] ;  /* 0x00009000ff0c77ac */ /* 0x000ee20008000c00 */
[----:B------:R-:W4:Y:S01]  /*15f0*/  LDCU.128 UR8, c[0x0][0x490] ;  /* 0x00009200ff0877ac */ /* 0x000f220008000c00 */
[----:B------:R-:W1:Y:S01]  /*1600*/  LDCU.64 UR20, c[0x0][0x4c0] ;  /* 0x00009800ff1477ac */ /* 0x000e620008000a00 */
[----:B------:R-:W1:Y:S01]  /*1610*/  LDCU.64 UR16, c[0x0][0x4f0] ;  /* 0x00009e00ff1077ac */ /* 0x000e620008000a00 */
[----:B------:R-:W1:Y:S01]  /*1620*/  LDCU UR19, c[0x0][0x4c8] ;  /* 0x00009900ff1377ac */ /* 0x000e620008000800 */
[----:B---3--:R-:W-:Y:S02]  /*1630*/  UIMAD.WIDE.U32 UR4, UR44, UR13, URZ ;  /* 0x0000000d2c0472a5 */ /* 0x008fe4000f8e00ff */
[----:B------:R-:W-:Y:S02]  /*1640*/  UISETP.NE.AND UP0, UPT, UR12, 0x1, UPT ;  /* 0x000000010c00788c */ /* 0x000fe4000bf05270 */
[----:B------:R-:W-:Y:S01]  /*1650*/  USHF.R.U32.HI UR5, URZ, UR14, UR5 ;  /* 0x0000000eff057299 */ /* 0x000fe20008011605 */
[----:B------:R-:W3:Y:S03]  /*1660*/  LDCU UR45, c[0x0][0x38c] ;  /* 0x00007180ff2d77ac */ /* 0x000ee60008000800 */
[----:B------:R-:W-:-:S02]  /*1670*/  USEL UR5, UR44, UR5, !UP0 ;  /* 0x000000052c057287 */ /* 0x000fc4000c000000 */
[----:B------:R-:W-:Y:S02]  /*1680*/  UISETP.NE.AND UP0, UPT, UR15, 0x1, UPT ;  /* 0x000000010f00788c */ /* 0x000fe4000bf05270 */
[----:B----4-:R-:W-:Y:S01]  /*1690*/  UIMAD.WIDE.U32 UR6, UR5, UR8, URZ ;  /* 0x00000008050672a5 */ /* 0x010fe2000f8e00ff */
[----:B------:R-:W4:Y:S01]  /*16a0*/  LDCU UR8, c[0x0][0x4a0] ;  /* 0x00009400ff0877ac */ /* 0x000f220008000800 */
[----:B------:R-:W1:Y:S05]  /*16b0*/  LDCU UR23, c[0x0][0x4cc] ;  /* 0x00009980ff1777ac */ /* 0x000e6a0008000800 */
[----:B------:R-:W-:Y:S01]  /*16c0*/  UMOV UR4, UR7 ;  /* 0x0000000700047c82 */ /* 0x000fe20008000000 */
[----:B------:R-:W1:Y:S01]  /*16d0*/  LDCU.64 UR40, c[0x0][0x390] ;  /* 0x00007200ff2877ac */ /* 0x000e620008000a00 */
[----:B------:R-:W-:Y:S01]  /*16e0*/  USHF.R.U32.HI UR4, URZ, UR9, UR4 ;  /* 0x00000009ff047299 */ /* 0x000fe20008011604 */
[----:B------:R-:W1:Y:S03]  /*16f0*/  LDCU UR9, c[0x0][0x4ec] ;  /* 0x00009d80ff0977ac */ /* 0x000e660008000800 */
[----:B------:R-:W-:-:S02]  /*1700*/  USEL UR4, UR5, UR4, !UP0 ;  /* 0x0000000405047287 */ /* 0x000fc4000c000000 */
[----:B------:R-:W-:Y:S02]  /*1710*/  UISETP.NE.AND UP0, UPT, UR10, 0x1, UPT ;  /* 0x000000010a00788c */ /* 0x000fe4000bf05270 */
[----:B------:R-:W-:Y:S01]  /*1720*/  UIMAD.WIDE.U32 UR6, UR4, UR11, URZ ;  /* 0x0000000b040672a5 */ /* 0x000fe2000f8e00ff */
[----:B------:R-:W1:Y:S01]  /*1730*/  LDCU.64 UR24, c[0x0][0x4d0] ;  /* 0x00009a00ff1877ac */ /* 0x000e620008000a00 */
[----:B------:R-:W-:-:S05]  /*1740*/  UIADD3 UR38, UPT, UPT, UR55, UR36, URZ ;  /* 0x0000002437267290 */ /* 0x000fca000fffe0ff */
[----:B------:R-:W-:Y:S01]  /*1750*/  UMOV UR6, UR7 ;  /* 0x0000000700067c82 */ /* 0x000fe20008000000 */
[----:B------:R-:W-:Y:S02]  /*1760*/  UIADD3 UR7, UPT, UPT, -UR4, URZ, URZ ;  /* 0x000000ff04077290 */ /* 0x000fe4000fffe1ff */
[----:B----4-:R-:W-:Y:S02]  /*1770*/  USHF.R.U32.HI UR6, URZ, UR8, UR6 ;  /* 0x00000008ff067299 */ /* 0x010fe40008011606 */
[----:B------:R-:W-:Y:S02]  /*1780*/  UIADD3 UR8, UPT, UPT, -UR5, URZ, URZ ;  /* 0x000000ff05087290 */ /* 0x000fe4000fffe1ff */
[----:B------:R-:W-:Y:S02]  /*1790*/  USEL UR14, UR4, UR6, !UP0 ;  /* 0x00000006040e7287 */ /* 0x000fe4000c000000 */
[----:B------:R-:W-:Y:S02]  /*17a0*/  UIMAD UR7, UR15, UR7, UR5 ;  /* 0x000000070f0772a4 */ /* 0x000fe4000f8e0205 */
[----:B------:R-:W-:-:S02]  /*17b0*/  UIADD3 UR6, UPT, UPT, -UR14, URZ, URZ ;  /* 0x000000ff0e067290 */ /* 0x000fc4000fffe1ff */
[----:B------:R-:W-:Y:S02]  /*17c0*/  UIMAD UR8, UR12, UR8, UR44 ;  /* 0x000000080c0872a4 */ /* 0x000fe4000f8e022c */
[----:B------:R-:W-:Y:S02]  /*17d0*/  UIMAD UR13, UR10, UR6, UR4 ;  /* 0x000000060a0d72a4 */ /* 0x000fe4000f8e0204 */
[----:B-1----:R-:W-:Y:S02]  /*17e0*/  UIMAD UR11, UR8, UR20, UR9 ;  /* 0x00000014080b72a4 */ /* 0x002fe4000f8e0209 */
[----:B------:R-:W-:Y:S01]  /*17f0*/  UIMAD UR12, UR7, UR21, UR16 ;  /* 0x00000015070c72a4 */ /* 0x000fe2000f8e0210 */
[----:B------:R-:W1:Y:S02]  /*1800*/  LDCU.64 UR4, c[0x0][0x4f8] ;  /* 0x00009f00ff0477ac */ /* 0x000e640008000a00 */
[----:B------:R-:W4:Y:S01]  /*1810*/  LDCU UR6, c[0x0][0x500] ;  /* 0x0000a000ff0677ac */ /* 0x000f220008000800 */
[----:B------:R-:W-:Y:S01]  /*1820*/  UIMAD UR13, UR13, UR19, UR17 ;  /* 0x000000130d0d72a4 */ /* 0x000fe2000f8e0211 */
[----:B------:R-:W-:Y:S01]  /*1830*/  UMOV UR27, URZ ;  /* 0x000000ff001b7c82 */ /* 0x000fe20008000000 */
[----:B------:R-:W-:Y:S01]  /*1840*/  UMOV UR7, UR31 ;  /* 0x0000001f00077c82 */ /* 0x000fe20008000000 */
[----:B------:R-:W-:Y:S01]  /*1850*/  UMOV UR20, URZ ;  /* 0x000000ff00147c82 */ /* 0x000fe20008000000 */
[----:B------:R-:W-:Y:S01]  /*1860*/  UMOV UR21, URZ ;  /* 0x000000ff00157c82 */ /* 0x000fe20008000000 */
[----:B---3--:R-:W-:-:S07]  /*1870*/  UMOV UR22, URZ ;  /* 0x000000ff00167c82 */ /* 0x008fce0008000000 */
.L_x_22:
[----:B------:R-:W-:Y:S01]  /*1880*/  @!P2 MOV R3, 0x6000 ;  /* 0x000060000003a802 */ /* 0x000fe20000000f00 */
[----:B------:R-:W-:Y:S01]  /*1890*/  ULEA UR9, UR7, UR30, 0x3 ;  /* 0x0000001e07097291 */ /* 0x000fe2000f8e18ff */
[----:B-12---:R-:W-:Y:S11]  /*18a0*/  @P0 BRA `(.L_x_18) ;  /* 0x0000000000100947 */ /* 0x006ff60003800000 */
[----:B------:R-:W-:Y:S04]  /*18b0*/  MOV R0, UR26 ;  /* 0x0000001a00007c02 */ /* 0x000fe80008000f00 */
[----:B------:R-:W-:Y:S04]  /*18c0*/  SHF.L.U32 R5, R0, 0x1f, RZ ;  /* 0x0000001f00057819 */ /* 0x000fe800000006ff */
[----:B------:R-:W2:Y:S02]  /*18d0*/  SYNCS.PHASECHK.TRANS64.TRYWAIT P0, [UR9+0x40], R5 ;  /* 0x00004005ff0075a7 */ /* 0x000ea40008001109 */
[----:B--2---:R-:W-:Y:S05]  /*18e0*/  @!P0 BRA `(.L_x_19) ;  /* 0x0000006800508947 */ /* 0x004fea0003800000 */
.L_x_18:
[----:B------:R3:W-:Y:S01]  /*18f0*/  @!P2 SYNCS.ARRIVE.TRANS64 RZ, [UR9], R3 ;  /* 0x00000003ffffa9a7 */ /* 0x0007e20008000009 */
[----:B------:R-:W-:Y:S04]  /*1900*/  BSSY.RECONVERGENT B0, `(.L_x_20) ;  /* 0x0000003000007945 */ /* 0x000fe80003800200 */
[----:B------:R-:W-:Y:S05]  /*1910*/  @P3 BRA `(.L_x_21) ;  /* 0x0000000000043947 */ /* 0x000fea0003800000 */
[----:B-1--4-:R-:W-:Y:S05]  /*1920*/  BPT.TRAP 0x1 ;  /* 0x000000040000795c */ /* 0x012fea0000300000 */
.L_x_21:
[----:B-1--4-:R-:W-:Y:S05]  /*1930*/  BSYNC.RECONVERGENT B0 ;  /* 0x0000000000007941 */ /* 0x012fea0003800200 */
.L_x_20:
[----:B------:R-:W-:Y:S02]  /*1940*/  UIADD3 UR8, UPT, UPT, UR7, 0x1, URZ ;  /* 0x0000000107087890 */ /* 0x000fe4000fffe0ff */
[----:B------:R-:W-:Y:S02]  /*1950*/  UIMAD UR15, UR20, UR23, UR4 ;  /* 0x00000017140f72a4 */ /* 0x000fe4000f8e0204 */
[----:B------:R-:W-:Y:S02]  /*1960*/  UISETP.NE.AND UP0, UPT, UR8, 0x8, UPT ;  /* 0x000000080800788c */ /* 0x000fe4000bf05270 */
[----:B------:R-:W-:Y:S02]  /*1970*/  ULEA UR17, UR7, UR30, 0xe ;  /* 0x0000001e07117291 */ /* 0x000fe4000f8e70ff */
[----:B------:R-:W-:Y:S02]  /*1980*/  USEL UR10, URZ, 0x1, UP0 ;  /* 0x00000001ff0a7887 */ /* 0x000fe40008000000 */
[----:B------:R-:W-:Y:S02]  /*1990*/  USEL UR31, UR8, URZ, UP0 ;  /* 0x000000ff081f7287 */ /* 0x000fe40008000000 */
[----:B------:R-:W-:Y:S02]  /*19a0*/  ULOP3.LUT UR26, UR26, UR10, URZ, 0x3c, !UPT ;  /* 0x0000000a1a1a7292 */ /* 0x000fe4000f8e3cff */
[----:B------:R-:W-:Y:S02]  /*19b0*/  ULEA UR8, UR31, UR30, 0x3 ;  /* 0x0000001e1f087291 */ /* 0x000fe4000f8e18ff */
[----:B------:R-:W-:Y:S02]  /*19c0*/  ULEA UR16, UR7, UR30, 0xd ;  /* 0x0000001e07107291 */ /* 0x000fe4000f8e68ff */
[----:B------:R-:W-:Y:S01]  /*19d0*/  UIADD3 UR34, UP0, UPT, UR42, 0x80, URZ ;  /* 0x000000802a227890 */ /* 0x000fe2000ff1e0ff */
[----:B--2---:R-:W-:Y:S01]  /*19e0*/  MOV R0, UR26 ;  /* 0x0000001a00007c02 */ /* 0x004fe20008000f00 */
[----:B------:R-:W-:Y:S02]  /*19f0*/  USHF.L.U32 UR10, UR27, 0x6, URZ ;  /* 0x000000061b0a7899 */ /* 0x000fe400080006ff */
[----:B------:R-:W-:Y:S01]  /*1a00*/  UIADD3.X UR35, UPT, UPT, URZ, UR43, URZ, UP0, !UPT ;  /* 0x0000002bff237290 */ /* 0x000fe200087fe4ff */
[----:B---3--:R-:W-:Y:S01]  /*1a10*/  SHF.L.U32 R3, R0, 0x1f, RZ ;  /* 0x0000001f00037819 */ /* 0x008fe200000006ff */
[----:B------:R-:W-:Y:S02]  /*1a20*/  UIADD3 UR32, UP3, UPT, UR42, 0x200, URZ ;  /* 0x000002002a207890 */ /* 0x000fe4000ff7e0ff */
[----:B------:R-:W-:Y:S01]  /*1a30*/  UIADD3 UR16, UPT, UPT, UR16, 0x26400, URZ ;  /* 0x0002640010107890 */ /* 0x000fe2000fffe0ff */
[----:B------:R3:W1:Y:S01]  /*1a40*/  SYNCS.PHASECHK.TRANS64.TRYWAIT P0, [UR8+0x40], R3 ;  /* 0x00004003ff0075a7 */ /* 0x0006620008001108 */
[----:B------:R-:W-:Y:S02]  /*1a50*/  UIMAD UR8, UR21, UR24, UR5 ;  /* 0x00000018150872a4 */ /* 0x000fe4000f8e0205 */
[----:B------:R-:W-:Y:S02]  /*1a60*/  UIMAD UR7, UR22, UR25, UR6 ;  /* 0x00000019160772a4 */ /* 0x000fe4000f8e0206 */
[----:B------:R-:W-:Y:S02]  /*1a70*/  ULEA UR15, UR8, UR15, 0x5 ;  /* 0x0000000f080f7291 */ /* 0x000fe4000f8e28ff */
[----:B------:R-:W-:Y:S02]  /*1a80*/  UIADD3 UR8, UPT, UPT, UR17, 0x6400, URZ ;  /* 0x0000640011087890 */ /* 0x000fe4000fffe0ff */
[----:B------:R-:W-:Y:S02]  /*1a90*/  ULEA UR7, UR7, UR15, 0xa ;  /* 0x0000000f07077291 */ /* 0x000fe4000f8e50ff */
[----:B------:R-:W-:Y:S02]  /*1aa0*/  UIADD3.X UR33, UPT, UPT, URZ, UR43, URZ, UP3, !UPT ;  /* 0x0000002bff217290 */ /* 0x000fe40009ffe4ff */
[----:B------:R-:W-:Y:S02]  /*1ab0*/  UPRMT UR7, UR7, 0x5410, URZ ;  /* 0x0000541007077896 */ /* 0x000fe400080000ff */
[----:B------:R-:W-:Y:S02]  /*1ac0*/  UIADD3 UR37, UPT, UPT, UR20, 0x1, URZ ;  /* 0x0000000114257890 */ /* 0x000fe4000fffe0ff */
[----:B------:R-:W-:Y:S02]  /*1ad0*/  UIADD3 UR29, UPT, UPT, UR21, 0x1, URZ ;  /* 0x00000001151d7890 */ /* 0x000fe4000fffe0ff */
[----:B------:R-:W-:Y:S02]  /*1ae0*/  UISETP.NE.AND UP2, UPT, UR37, UR45, UPT ;  /* 0x0000002d2500728c */ /* 0x000fe4000bf45270 */
[----:B------:R-:W-:Y:S01]  /*1af0*/  UIADD3 UR28, UPT, UPT, UR22, 0x1, URZ ;  /* 0x00000001161c7890 */ /* 0x000fe2000fffe0ff */
[----:B------:R2:W-:Y:S01]  /*1b00*/  UTMALDG.5D.IM2COL [UR8], [UR34], UR7 ;  /* 0x00000008220073b4 */ /* 0x0005e20008060007 */
[----:B------:R-:W-:Y:S01]  /*1b10*/  UIADD3 UR36, UPT, UPT, UR36, 0x1, URZ ;  /* 0x0000000124247890 */ /* 0x000fe2000fffe0ff */
[----:B------:R-:W-:Y:S01]  /*1b20*/  UMOV UR46, 0x0 ;  /* 0x00000000002e7882 */ /* 0x000fe20000000000 */
[----:B------:R-:W-:Y:S01]  /*1b30*/  UMOV UR47, 0x10000000 ;  /* 0x10000000002f7882 */ /* 0x000fe20000000000 */
[----:B------:R-:W-:Y:S01]  /*1b40*/  UMOV UR17, UR9 ;  /* 0x0000000900117c82 */ /* 0x000fe20008000000 */
[----:B------:R-:W-:Y:S03]  /*1b50*/  UMOV UR19, UR10 ;  /* 0x0000000a00137c82 */ /* 0x000fe60008000000 */
[----:B------:R-:W-:Y:S01]  /*1b60*/  @UP2 UIADD3 UR29, UPT, UPT, UR21, URZ, URZ ;  /* 0x000000ff151d2290 */ /* 0x000fe2000fffe0ff */
[----:B------:R4:W-:Y:S03]  /*1b70*/  UTMALDG.5D [UR16], [UR32], desc[UR46] ;  /* 0x00002e10200075b4 */ /* 0x0009e60008021000 */
[----:B------:R-:W-:Y:S11]  /*1b80*/  UISETP.NE.AND UP1, UPT, UR29, UR40, UPT ;  /* 0x000000281d00728c */ /* 0x000ff6000bf25270 */
[----:B------:R-:W-:Y:S04]  /*1b90*/  @UP1 UIADD3 UR28, UPT, UPT, UR22, URZ, URZ ;  /* 0x000000ff161c1290 */ /* 0x000fe8000fffe0ff */
[----:B------:R-:W-:Y:S02]  /*1ba0*/  UISETP.NE.AND UP0, UPT, UR28, UR41, UPT ;  /* 0x000000291c00728c */ /* 0x000fe4000bf05270 */
[----:B--2---:R-:W-:Y:S09]  /*1bb0*/  UIADD3 UR8, UPT, UPT, UR27, 0x1, URZ ;  /* 0x000000011b087890 */ /* 0x004ff2000fffe0ff */
[----:B------:R-:W-:Y:S01]  /*1bc0*/  @UP0 UIADD3 UR8, UPT, UPT, UR27, URZ, URZ ;  /* 0x000000ff1b080290 */ /* 0x000fe2000fffe0ff */
[----:B------:R-:W-:Y:S06]  /*1bd0*/  UMOV UR7, UR31 ;  /* 0x0000001f00077c82 */ /* 0x000fec0008000000 */
[----:B------:R-:W-:Y:S01]  /*1be0*/  UMOV UR27, UR8 ;  /* 0x00000008001b7c82 */ /* 0x000fe20008000000 */
[----:B----4-:R-:W-:Y:S02]  /*1bf0*/  USEL UR22, UR28, URZ, UP0 ;  /* 0x000000ff1c167287 */ /* 0x010fe40008000000 */
[----:B------:R-:W-:Y:S02]  /*1c00*/  UISETP.NE.AND UP0, UPT, UR36, UR38, UPT ;  /* 0x000000262400728c */ /* 0x000fe4000bf05270 */
[----:B------:R-:W-:Y:S02]  /*1c10*/  USEL UR20, UR37, URZ, UP2 ;  /* 0x000000ff25147287 */ /* 0x000fe40009000000 */
[----:B------:R-:W-:Y:S05]  /*1c20*/  USEL UR21, UR29, URZ, UP1 ;  /* 0x000000ff1d157287 */ /* 0x000fea0008800000 */
[----:B---3--:R-:W-:Y:S07]  /*1c30*/  BRA.U UP0, `(.L_x_22) ;  /* 0xfffffffd00107547 */ /* 0x008fee000b83ffff */
.L_x_17:
[----:B------:R-:W-:Y:S01]  /*1c40*/  ULEA UR4, UR31, UR30, 0x3 ;  /* 0x0000001e1f047291 */ /* 0x000fe2000f8e18ff */
[----:B-1----:R-:W-:Y:S01]  /*1c50*/  MOV R0, UR26 ;  /* 0x0000001a00007c02 */ /* 0x002fe20008000f00 */
[----:B------:R-:W-:Y:S01]  /*1c60*/  @!P1 SYNCS.ARRIVE.TRANS64.A1T0 RZ, [UR30+0xb8], RZ ;  /* 0x0000b8ffffff99a7 */ /* 0x000fe2000810001e */
[----:B------:R-:W-:Y:S02]  /*1c70*/  UISETP.GE.AND UP0, UPT, UR51, 0x1, UPT ;  /* 0x000000013300788c */ /* 0x000fe4000bf06270 */
[----:B------:R-:W-:-:S04]  /*1c80*/  SHF.L.U32 R0, R0, 0x1f, RZ ;  /* 0x0000001f00007819 */ /* 0x000fc800000006ff */
[----:B--2---:R1:W2:Y:S03]  /*1c90*/  SYNCS.PHASECHK.TRANS64.TRYWAIT P0, [UR4+0x40], R0 ;  /* 0x00004000ff0075a7 */ /* 0x0042a60008001104 */
[----:B------:R-:W-:Y:S05]  /*1ca0*/  BRA.U !UP0, `(.L_x_23) ;  /* 0x0000000508907547 */ /* 0x000fea000b800000 */
[----:B------:R-:W3:Y:S01]  /*1cb0*/  LDCU.128 UR8, c[0x0][0x480] ;  /* 0x00009000ff0877ac */ /* 0x000ee20008000c00 */
[----:B------:R-:W4:Y:S01]  /*1cc0*/  LDCU.128 UR32, c[0x0][0x490] ;  /* 0x00009200ff2077ac */ /* 0x000f220008000c00 */
[----:B------:R-:W1:Y:S01]  /*1cd0*/  LDCU.64 UR28, c[0x0][0x4c0] ;  /* 0x00009800ff1c77ac */ /* 0x000e620008000a00 */
[----:B------:R-:W1:Y:S01]  /*1ce0*/  LDCU UR13, c[0x0][0x4c8] ;  /* 0x00009900ff0d77ac */ /* 0x000e620008000800 */
[----:B------:R-:W1:Y:S01]  /*1cf0*/  LDCU.64 UR16, c[0x0][0x4f0] ;  /* 0x00009e00ff1077ac */ /* 0x000e620008000a00 */
[----:B---3--:R-:W-:Y:S02]  /*1d00*/  UIMAD.WIDE.U32 UR4, UR44, UR9, URZ ;  /* 0x000000092c0472a5 */ /* 0x008fe4000f8e00ff */
[----:B------:R-:W-:Y:S02]  /*1d10*/  UISETP.NE.AND UP0, UPT, UR8, 0x1, UPT ;  /* 0x000000010800788c */ /* 0x000fe4000bf05270 */
[----:B------:R-:W-:Y:S01]  /*1d20*/  USHF.R.U32.HI UR5, URZ, UR10, UR5 ;  /* 0x0000000aff057299 */ /* 0x000fe20008011605 */
[----:B------:R-:W3:Y:S03]  /*1d30*/  LDCU UR9, c[0x0][0x4a0] ;  /* 0x00009400ff0977ac */ /* 0x000ee60008000800 */
[----:B------:R-:W-:-:S02]  /*1d40*/  USEL UR5, UR44, UR5, !UP0 ;  /* 0x000000052c057287 */ /* 0x000fc4000c000000 */
[----:B------:R-:W-:Y:S02]  /*1d50*/  UISETP.NE.AND UP0, UPT, UR11, 0x1, UPT ;  /* 0x000000010b00788c */ /* 0x000fe4000bf05270 */
[----:B----4-:R-:W-:Y:S01]  /*1d60*/  UIMAD.WIDE.U32 UR6, UR5, UR32, URZ ;  /* 0x00000020050672a5 */ /* 0x010fe2000f8e00ff */
[----:B------:R-:W1:Y:S01]  /*1d70*/  LDCU UR10, c[0x0][0x4ec] ;  /* 0x00009d80ff0a77ac */ /* 0x000e620008000800 */
[----:B------:R-:W4:Y:S05]  /*1d80*/  LDCU UR46, c[0x0][0x38c] ;  /* 0x00007180ff2e77ac */ /* 0x000f2a0008000800 */
[----:B------:R-:W-:Y:S01]  /*1d90*/  UMOV UR4, UR7 ;  /* 0x0000000700047c82 */ /* 0x000fe20008000000 */
[----:B------:R-:W1:Y:S01]  /*1da0*/  LDCU UR23, c[0x0][0x4cc] ;  /* 0x00009980ff1777ac */ /* 0x000e620008000800 */
[----:B------:R-:W-:Y:S01]  /*1db0*/  USHF.R.U32.HI UR4, URZ, UR33, UR4 ;  /* 0x00000021ff047299 */ /* 0x000fe20008011604 */
[----:B------:R-:W1:Y:S03]  /*1dc0*/  LDCU.64 UR40, c[0x0][0x390] ;  /* 0x00007200ff2877ac */ /* 0x000e660008000a00 */
[----:B------:R-:W-:-:S02]  /*1dd0*/  USEL UR4, UR5, UR4, !UP0 ;  /* 0x0000000405047287 */ /* 0x000fc4000c000000 */
[----:B------:R-:W-:Y:S02]  /*1de0*/  UISETP.NE.AND UP0, UPT, UR34, 0x1, UPT ;  /* 0x000000012200788c */ /* 0x000fe4000bf05270 */
[----:B------:R-:W-:Y:S01]  /*1df0*/  UIMAD.WIDE.U32 UR6, UR4, UR35, URZ ;  /* 0x00000023040672a5 */ /* 0x000fe2000f8e00ff */
[----:B------:R-:W1:Y:S01]  /*1e00*/  LDCU.64 UR24, c[0x0][0x4d0] ;  /* 0x00009a00ff1877ac */ /* 0x000e620008000a00 */
[----:B------:R-:W-:-:S05]  /*1e10*/  UIADD3 UR38, UPT, UPT, UR51, UR38, URZ ;  /* 0x0000002633267290 */ /* 0x000fca000fffe0ff */
[----:B------:R-:W-:Y:S01]  /*1e20*/  UMOV UR6, UR7 ;  /* 0x0000000700067c82 */ /* 0x000fe20008000000 */
[----:B------:R-:W-:Y:S02]  /*1e30*/  UIADD3 UR7, UPT, UPT, -UR5, URZ, URZ ;  /* 0x000000ff05077290 */ /* 0x000fe4000fffe1ff */
[----:B---3--:R-:W-:Y:S02]  /*1e40*/  USHF.R.U32.HI UR6, URZ, UR9, UR6 ;  /* 0x00000009ff067299 */ /* 0x008fe40008011606 */
[----:B------:R-:W-:Y:S02]  /*1e50*/  UIMAD UR7, UR8, UR7, UR44 ;  /* 0x00000007080772a4 */ /* 0x000fe4000f8e022c */
[----:B------:R-:W-:Y:S02]  /*1e60*/  USEL UR14, UR4, UR6, !UP0 ;  /* 0x00000006040e7287 */ /* 0x000fe4000c000000 */
[----:B------:R-:W-:Y:S02]  /*1e70*/  UIADD3 UR6, UPT, UPT, -UR4, URZ, URZ ;  /* 0x000000ff04067290 */ /* 0x000fe4000fffe1ff */
[----:B------:R-:W-:-:S02]  /*1e80*/  UIADD3 UR9, UPT, UPT, -UR14, URZ, URZ ;  /* 0x000000ff0e097290 */ /* 0x000fc4000fffe1ff */
[----:B------:R-:W-:Y:S02]  /*1e90*/  UIMAD UR12, UR11, UR6, UR5 ;  /* 0x000000060b0c72a4 */ /* 0x000fe4000f8e0205 */
[----:B------:R-:W-:Y:S02]  /*1ea0*/  UIMAD UR9, UR34, UR9, UR4 ;  /* 0x00000009220972a4 */ /* 0x000fe4000f8e0204 */
[----:B-1----:R-:W-:Y:S01]  /*1eb0*/  UIMAD UR11, UR7, UR28, UR10 ;  /* 0x0000001c070b72a4 */ /* 0x002fe2000f8e020a */
[----:B------:R-:W1:Y:S02]  /*1ec0*/  LDCU.64 UR4, c[0x0][0x4f8] ;  /* 0x00009f00ff0477ac */ /* 0x000e640008000a00 */
[----:B------:R-:W3:Y:S01]  /*1ed0*/  LDCU UR6, c[0x0][0x500] ;  /* 0x0000a000ff0677ac */ /* 0x000ee20008000800 */
[----:B------:R-:W-:Y:S02]  /*1ee0*/  UIMAD UR12, UR12, UR29, UR16 ;  /* 0x0000001d0c0c72a4 */ /* 0x000fe4000f8e0210 */
[----:B------:R-:W-:Y:S01]  /*1ef0*/  UIMAD UR13, UR9, UR13, UR17 ;  /* 0x0000000d090d72a4 */ /* 0x000fe2000f8e0211 */
[----:B------:R-:W-:Y:S01]  /*1f00*/  UMOV UR37, UR51 ;  /* 0x0000003300257c82 */ /* 0x000fe20008000000 */
[----:B----4-:R-:W-:-:S10]  /*1f10*/  UMOV UR7, UR31 ;  /* 0x0000001f00077c82 */ /* 0x010fd40008000000 */
.L_x_28:
[----:B------:R-:W-:Y:S01]  /*1f20*/  @!P2 MOV R3, 0x6000 ;  /* 0x000060000003a802 */ /* 0x000fe20000000f00 */
[----:B------:R-:W-:Y:S01]  /*1f30*/  ULEA UR9, UR7, UR30, 0x3 ;  /* 0x0000001e07097291 */ /* 0x000fe2000f8e18ff */
[----:B-12---:R-:W-:Y:S11]  /*1f40*/  @P0 BRA `(.L_x_24) ;  /* 0x0000000000100947 */ /* 0x006ff60003800000 */
[----:B------:R-:W-:Y:S04]  /*1f50*/  MOV R0, UR26 ;  /* 0x0000001a00007c02 */ /* 0x000fe80008000f00 */
[----:B------:R-:W-:Y:S04]  /*1f60*/  SHF.L.U32 R5, R0, 0x1f, RZ ;  /* 0x0000001f00057819 */ /* 0x000fe800000006ff */
[----:B------:R-:W2:Y:S02]  /*1f70*/  SYNCS.PHASECHK.TRANS64.TRYWAIT P0, [UR9+0x40], R5 ;  /* 0x00004005ff0075a7 */ /* 0x000ea40008001109 */
[----:B--2---:R-:W-:Y:S05]  /*1f80*/  @!P0 BRA `(.L_x_25) ;  /* 0x0000006000c08947 */ /* 0x004fea0003800000 */
.L_x_24:
[----:B------:R4:W-:Y:S01]  /*1f90*/  @!P2 SYNCS.ARRIVE.TRANS64 RZ, [UR9], R3 ;  /* 0x00000003ffffa9a7 */ /* 0x0009e20008000009 */
[----:B------:R-:W-:Y:S04]  /*1fa0*/  BSSY.RECONVERGENT B0, `(.L_x_26) ;  /* 0x0000003000007945 */ /* 0x000fe80003800200 */
[----:B------:R-:W-:Y:S05]  /*1fb0*/  @P3 BRA `(.L_x_27) ;  /* 0x0000000000043947 */ /* 0x000fea0003800000 */
[----:B-1-3--:R-:W-:Y:S05]  /*1fc0*/  BPT.TRAP 0x1 ;  /* 0x000000040000795c */ /* 0x00afea0000300000 */
.L_x_27:
[----:B-1-3--:R-:W-:Y:S05]  /*1fd0*/  BSYNC.RECONVERGENT B0 ;  /* 0x0000000000007941 */ /* 0x00afea0003800200 */
.L_x_26:
        /* <DEDUP_REMOVED lines=8> */
[----:B------:R-:W-:Y:S02]  /*2060*/  UIMAD UR10, UR21, UR24, UR5 ;  /* 0x00000018150a72a4 */ /* 0x000fe4000f8e0205 */
[----:B------:R-:W-:Y:S01]  /*2070*/  UIADD3 UR34, UP0, UPT, UR42, 0x80, URZ ;  /* 0x000000802a227890 */ /* 0x000fe2000ff1e0ff */
[----:B--2---:R-:W-:Y:S01]  /*2080*/  MOV R0, UR26 ;  /* 0x0000001a00007c02 */ /* 0x004fe20008000f00 */
[----:B------:R-:W-:Y:S02]  /*2090*/  ULEA UR10, UR10, UR15, 0x5 ;  /* 0x0000000f0a0a7291 */ /* 0x000fe4000f8e28ff */
[----:B------:R-:W-:Y:S01]  /*20a0*/  USHF.L.U32 UR19, UR27, 0x6, URZ ;  /* 0x000000061b137899 */ /* 0x000fe200080006ff */
[----:B----4-:R-:W-:Y:S01]  /*20b0*/  SHF.L.U32 R3, R0, 0x1f, RZ ;  /* 0x0000001f00037819 */ /* 0x010fe200000006ff */
[----:B------:R-:W-:Y:S02]  /*20c0*/  UIADD3.X UR35, UPT, UPT, URZ, UR43, URZ, UP0, !UPT ;  /* 0x0000002bff237290 */ /* 0x000fe400087fe4ff */
[----:B------:R-:W-:Y:S01]  /*20d0*/  UIADD3 UR32, UP3, UPT, UR42, 0x200, URZ ;  /* 0x000002002a207890 */ /* 0x000fe2000ff7e0ff */
[----:B------:R4:W1:Y:S01]  /*20e0*/  SYNCS.PHASECHK.TRANS64.TRYWAIT P0, [UR8+0x40], R3 ;  /* 0x00004003ff0075a7 */ /* 0x0008620008001108 */
[----:B------:R-:W-:Y:S02]  /*20f0*/  ULEA UR8, UR7, UR30, 0xe ;  /* 0x0000001e07087291 */ /* 0x000fe4000f8e70ff */
[----:B------:R-:W-:Y:S02]  /*2100*/  UIMAD UR7, UR22, UR25, UR6 ;  /* 0x00000019160772a4 */ /* 0x000fe4000f8e0206 */
[----:B------:R-:W-:Y:S02]  /*2110*/  UIADD3 UR8, UPT, UPT, UR8, 0x6400, URZ ;  /* 0x0000640008087890 */ /* 0x000fe4000fffe0ff */
[----:B------:R-:W-:Y:S02]  /*2120*/  ULEA UR7, UR7, UR10, 0xa ;  /* 0x0000000a07077291 */ /* 0x000fe4000f8e50ff */
[----:B------:R-:W-:Y:S02]  /*2130*/  UIADD3.X UR33, UPT, UPT, URZ, UR43, URZ, UP3, !UPT ;  /* 0x0000002bff217290 */ /* 0x000fe40009ffe4ff */
[----:B------:R-:W-:Y:S02]  /*2140*/  UPRMT UR7, UR7, 0x5410, URZ ;  /* 0x0000541007077896 */ /* 0x000fe400080000ff */
[----:B------:R-:W-:Y:S02]  /*2150*/  UIADD3 UR16, UPT, UPT, UR16, 0x26400, URZ ;  /* 0x0002640010107890 */ /* 0x000fe4000fffe0ff */
[----:B------:R-:W-:Y:S02]  /*2160*/  UIADD3 UR36, UPT, UPT, UR20, 0x1, URZ ;  /* 0x0000000114247890 */ /* 0x000fe4000fffe0ff */
[----:B------:R-:W-:Y:S02]  /*2170*/  UIADD3 UR29, UPT, UPT, UR21, 0x1, URZ ;  /* 0x00000001151d7890 */ /* 0x000fe4000fffe0ff */
[----:B------:R-:W-:Y:S02]  /*2180*/  UISETP.NE.AND UP2, UPT, UR36, UR46, UPT ;  /* 0x0000002e2400728c */ /* 0x000fe4000bf45270 */
[----:B------:R-:W-:Y:S01]  /*2190*/  UIADD3 UR28, UPT, UPT, UR22, 0x1, URZ ;  /* 0x00000001161c7890 */ /* 0x000fe2000fffe0ff */
[----:B------:R-:W-:Y:S01]  /*21a0*/  UMOV UR10, UR19 ;  /* 0x00000013000a7c82 */ /* 0x000fe20008000000 */
[----:B------:R-:W-:Y:S01]  /*21b0*/  UMOV UR44, 0x0 ;  /* 0x00000000002c7882 */ /* 0x000fe20000000000 */
[----:B------:R2:W-:Y:S01]  /*21c0*/  UTMALDG.5D.IM2COL [UR8], [UR34], UR7 ;  /* 0x00000008220073b4 */ /* 0x0005e20008060007 */
[----:B------:R-:W-:Y:S01]  /*21d0*/  UMOV UR45, 0x10000000 ;  /* 0x10000000002d7882 */ /* 0x000fe20000000000 */
[----:B------:R-:W-:Y:S04]  /*21e0*/  UMOV UR17, UR9 ;  /* 0x0000000900117c82 */ /* 0x000fe80008000000 */
[----:B------:R-:W-:Y:S01]  /*21f0*/  @UP2 UIADD3 UR29, UPT, UPT, UR21, URZ, URZ ;  /* 0x000000ff151d2290 */ /* 0x000fe2000fffe0ff */
[----:B------:R3:W-:Y:S03]  /*2200*/  UTMALDG.5D [UR16], [UR32], desc[UR44] ;  /* 0x00002c10200075b4 */ /* 0x0007e60008021000 */
[----:B------:R-:W-:Y:S11]  /*2210*/  UISETP.NE.AND UP1, UPT, UR29, UR40, UPT ;  /* 0x000000281d00728c */ /* 0x000ff6000bf25270 */
[----:B------:R-:W-:Y:S04]  /*2220*/  @UP1 UIADD3 UR28, UPT, UPT, UR22, URZ, URZ ;  /* 0x000000ff161c1290 */ /* 0x000fe8000fffe0ff */
[----:B------:R-:W-:Y:S02]  /*2230*/  UISETP.NE.AND UP0, UPT, UR28, UR41, UPT ;  /* 0x000000291c00728c */ /* 0x000fe4000bf05270 */
[----:B--2---:R-:W-:Y:S09]  /*2240*/  UIADD3 UR8, UPT, UPT, UR27, 0x1, URZ ;  /* 0x000000011b087890 */ /* 0x004ff2000fffe0ff */
[----:B------:R-:W-:Y:S02]  /*2250*/  @UP0 UIADD3 UR8, UPT, UPT, UR27, URZ, URZ ;  /* 0x000000ff1b080290 */ /* 0x000fe4000fffe0ff */
[----:B------:R-:W-:Y:S05]  /*2260*/  UIADD3 UR7, UPT, UPT, UR37, -0x1, URZ ;  /* 0xffffffff25077890 */ /* 0x000fea000fffe0ff */
[----:B------:R-:W-:Y:S01]  /*2270*/  UMOV UR27, UR8 ;  /* 0x00000008001b7c82 */ /* 0x000fe20008000000 */
[----:B---3--:R-:W-:Y:S02]  /*2280*/  USEL UR22, UR28, URZ, UP0 ;  /* 0x000000ff1c167287 */ /* 0x008fe40008000000 */
[----:B------:R-:W-:Y:S02]  /*2290*/  UISETP.GT.U32.AND UP0, UPT, UR37, 0x1, UPT ;  /* 0x000000012500788c */ /* 0x000fe4000bf04070 */
[----:B------:R-:W-:Y:S02]  /*22a0*/  USEL UR20, UR36, URZ, UP2 ;  /* 0x000000ff24147287 */ /* 0x000fe40009000000 */
[----:B------:R-:W-:Y:S01]  /*22b0*/  USEL UR21, UR29, URZ, UP1 ;  /* 0x000000ff1d157287 */ /* 0x000fe20008800000 */
[----:B------:R-:W-:Y:S01]  /*22c0*/  UMOV UR37, UR7 ;  /* 0x0000000700257c82 */ /* 0x000fe20008000000 */
[----:B------:R-:W-:Y:S03]  /*22d0*/  UMOV UR7, UR31 ;  /* 0x0000001f00077c82 */ /* 0x000fe60008000000 */
[----:B----4-:R-:W-:Y:S07]  /*22e0*/  BRA.U UP0, `(.L_x_28) ;  /* 0xfffffffd000c7547 */ /* 0x010fee000b83ffff */
.L_x_23:
[----:B------:R-:W-:Y:S01]  /*22f0*/  SHF.L.U32 R3, R2, 0x1f, RZ ;  /* 0x0000001f02037819 */ /* 0x000fe200000006ff */
[----:B------:R-:W-:-:S03]  /*2300*/  NOP ;  /* 0x0000000000007918 */ /* 0x000fc60000000000 */
[----:B-12---:R-:W1:Y:S02]  /*2310*/  SYNCS.PHASECHK.TRANS64.TRYWAIT P0, [UR30+0xc0], R3 ;  /* 0x0000c003ff0075a7 */ /* 0x006e64000800111e */
[----:B-1----:R-:W-:Y:S05]  /*2320*/  @!P0 BRA `(.L_x_29) ;  /* 0x0000005c00f08947 */ /* 0x002fea0003800000 */
.L_x_114:
[----:B------:R-:W2:Y:S01]  /*2330*/  LDS.128 R4, [UR30+0x100] ;  /* 0x0001001eff047984 */ /* 0x000ea20008000c00 */
[----:B------:R-:W-:Y:S02]  /*2340*/  UIADD3 UR4, UPT, UPT, UR30, 0xc8, URZ ;  /* 0x000000c81e047890 */ /* 0x000fe4000fffe0ff */
[----:B------:R-:W-:Y:S01]  /*2350*/  UISETP.GE.AND UP0, UPT, UR39, 0x1, UPT ;  /* 0x000000012700788c */ /* 0x000fe2000bf06270 */
[----:B------:R-:W-:Y:S01]  /*2360*/  @!PT LDS RZ, [RZ] ;  /* 0x00000000fffff984 */ /* 0x000fe20000000800 */
[----:B------:R-:W-:Y:S01]  /*2370*/  @!PT LDS RZ, [RZ] ;  /* 0x00000000fffff984 */ /* 0x000fe20000000800 */
[----:B------:R-:W-:Y:S01]  /*2380*/  @!PT LDS RZ, [RZ] ;  /* 0x00000000fffff984 */ /* 0x000fe20000000800 */
[----:B------:R-:W-:Y:S01]  /*2390*/  @!PT LDS RZ, [RZ] ;  /* 0x00000000fffff984 */ /* 0x000fe20000000800 */
[----:B------:R3:W-:Y:S06]  /*23a0*/  MEMBAR.ALL.CTA ;  /* 0x0000000000007992 */ /* 0x0007ec0000008000 */
[----:B---3--:R-:W3:Y:S01]  /*23b0*/  FENCE.VIEW.ASYNC.S ;  /* 0x00000000000073c6 */ /* 0x008ee20000000000 */
[----:B------:R-:W-:-:S09]  /*23c0*/  UPRMT UR4, URZ, 0x654, UR4 ;  /* 0x00000654ff047896 */ /* 0x000fd20008000004 */
[----:B---3--:R-:W-:Y:S01]  /*23d0*/  SYNCS.ARRIVE.TRANS64.RED.A1T0 RZ, [UR4], RZ ;  /* 0x000000ffffff79a7 */ /* 0x008fe20008100404 */
[----:B--2---:R-:W-:-:S13]  /*23e0*/  LOP3.LUT P0, RZ, R6, 0x1, RZ, 0xc0, !PT ;  /* 0x0000000106ff7812 */ /* 0x004fda000780c0ff */
[----:B------:R-:W-:Y:S01]  /*23f0*/  VOTEU.ANY UP1, P0 ;  /* 0x0000000000ff7886 */ /* 0x000fe20000020100 */
[----:B------:R-:W-:-:S13]  /*2400*/  PLOP3.LUT P0, PT, PT, PT, UP1, 0x80, 0x8 ;  /* 0x000000000008781c */ /* 0x000fda0003f0f018 */
[----:B-1----:R-:W-:Y:S02]  /*2410*/  @P0 MOV R0, R4 ;  /* 0x0000000400000202 */ /* 0x002fe40000000f00 */
[----:B------:R-:W-:Y:S02]  /*2420*/  @P0 LOP3.LUT R4, R5, 0xffff, RZ, 0xc0, !PT ;  /* 0x0000ffff05040812 */ /* 0x000fe400078ec0ff */
[----:B------:R-:W-:Y:S02]  /*2430*/  @P0 R2UR UR6, R0 ;  /* 0x00000000000602ca */ /* 0x000fe400000e0000 */
[----:B------:R-:W-:-:S11]  /*2440*/  @P0 R2UR UR5, R4 ;  /* 0x00000000040502ca */ /* 0x000fd600000e0000 */
[----:B------:R-:W-:Y:S02]  /*2450*/  @UP1 UMOV UR49, UR6 ;  /* 0x0000000600311c82 */ /* 0x000fe40008000000 */
[----:B------:R-:W-:Y:S01]  /*2460*/  @UP1 UMOV UR48, UR5 ;  /* 0x0000000500301c82 */ /* 0x000fe20008000000 */
[----:B------:R-:W-:Y:S05]  /*2470*/  BRA.U !UP0, `(.L_x_30) ;  /* 0x0000000108d47547 */ /* 0x000fea000b800000 */
[----:B------:R-:W1:Y:S01]  /*2480*/  LDCU.128 UR16, c[0x0][0xc10] ;  /* 0x00018200ff1077ac */ /* 0x000e620008000c00 */
[----:B------:R-:W2:Y:S01]  /*2490*/  LDCU UR20, c[0x0][0xc20] ;  /* 0x00018400ff1477ac */ /* 0x000ea20008000800 */
[----:B------:R-:W3:Y:S01]  /*24a0*/  LDCU UR13, c[0x0][0xc0c] ;  /* 0x00018180ff0d77ac */ /* 0x000ee20008000800 */
[----:B------:R-:W4:Y:S01]  /*24b0*/  LDCU.64 UR14, c[0x0][0xc28] ;  /* 0x00018500ff0e77ac */ /* 0x000f220008000a00 */
[----:B------:R-:W-:Y:S02]  /*24c0*/  UISETP.NE.AND UP3, UPT, UR39, 0x1, UPT ;  /* 0x000000012700788c */ /* 0x000fe4000bf65270 */
[----:B-1----:R-:W-:Y:S02]  /*24d0*/  UIMAD.WIDE.U32 UR4, UR52, UR19, URZ ;  /* 0x00000013340472a5 */ /* 0x002fe4000f8e00ff */
[----:B------:R-:W-:Y:S02]  /*24e0*/  UIMAD.WIDE.U32 UR6, UR53, UR16, URZ ;  /* 0x00000010350672a5 */ /* 0x000fe4000f8e00ff */
[----:B------:R-:W-:-:S02]  /*24f0*/  UISETP.NE.AND UP0, UPT, UR18, 0x1, UPT ;  /* 0x000000011200788c */ /* 0x000fc4000bf05270 */
[----:B------:R-:W-:Y:S01]  /*2500*/  UIMAD.WIDE.U32 UR10, UR48, UR19, URZ ;  /* 0x00000013300a72a5 */ /* 0x000fe2000f8e00ff */
[----:B------:R-:W-:Y:S01]  /*2510*/  UMOV UR4, UR5 ;  /* 0x0000000500047c82 */ /* 0x000fe20008000000 */
[----:B---3--:R-:W-:Y:S02]  /*2520*/  UISETP.NE.AND UP2, UPT, UR13, 0x1, UPT ;  /* 0x000000010d00788c */ /* 0x008fe4000bf45270 */
[----:B--2---:R-:W-:Y:S02]  /*2530*/  USHF.R.U32.HI UR5, URZ, UR20, UR4 ;  /* 0x00000014ff057299 */ /* 0x004fe40008011604 */
[----:B------:R-:W-:Y:S01]  /*2540*/  UIMAD.WIDE.U32 UR8, UR49, UR16, URZ ;  /* 0x00000010310872a5 */ /* 0x000fe2000f8e00ff */
[----:B------:R-:W-:Y:S01]  /*2550*/  UMOV UR4, UR7 ;  /* 0x0000000700047c82 */ /* 0x000fe20008000000 */
[----:B------:R-:W-:Y:S02]  /*2560*/  USEL UR5, UR52, UR5, !UP0 ;  /* 0x0000000534057287 */ /* 0x000fe4000c000000 */
[----:B------:R-:W-:-:S02]  /*2570*/  USHF.R.U32.HI UR4, URZ, UR17, UR4 ;  /* 0x00000011ff047299 */ /* 0x000fc40008011604 */
[----:B----4-:R-:W-:Y:S02]  /*2580*/  UIMAD.WIDE.U32 UR6, UR5, UR14, URZ ;  /* 0x0000000e050672a5 */ /* 0x010fe4000f8e00ff */
[----:B------:R-:W-:Y:S01]  /*2590*/  USEL UR12, UR53, UR4, !UP2 ;  /* 0x00000004350c7287 */ /* 0x000fe2000d000000 */
[----:B------:R-:W-:Y:S02]  /*25a0*/  UMOV UR8, UR9 ;  /* 0x0000000900087c82 */ /* 0x000fe40008000000 */
[----:B------:R-:W-:Y:S01]  /*25b0*/  UMOV UR4, UR11 ;  /* 0x0000000b00047c82 */ /* 0x000fe20008000000 */
[----:B------:R-:W-:Y:S01]  /*25c0*/  UIMAD.WIDE.U32 UR10, UR12, UR14, URZ ;  /* 0x0000000e0c0a72a5 */ /* 0x000fe2000f8e00ff */
[----:B------:R-:W-:Y:S01]  /*25d0*/  UMOV UR6, UR7 ;  /* 0x0000000700067c82 */ /* 0x000fe20008000000 */
[----:B------:R-:W-:Y:S02]  /*25e0*/  USHF.R.U32.HI UR4, URZ, UR20, UR4 ;  /* 0x00000014ff047299 */ /* 0x000fe40008011604 */
[----:B------:R-:W-:-:S02]  /*25f0*/  @UP3 USHF.R.U32.HI UR5, URZ, UR15, UR6 ;  /* 0x0000000fff053299 */ /* 0x000fc40008011606 */
[----:B------:R-:W-:Y:S01]  /*2600*/  USHF.R.U32.HI UR17, URZ, UR17, UR8 ;  /* 0x00000011ff117299 */ /* 0x000fe20008011608 */
[----:B------:R-:W-:Y:S01]  /*2610*/  UMOV UR6, UR11 ;  /* 0x0000000b00067c82 */ /* 0x000fe20008000000 */
[----:B------:R-:W-:Y:S02]  /*2620*/  USEL UR4, UR48, UR4, !UP0 ;  /* 0x0000000430047287 */ /* 0x000fe4000c000000 */
[----:B------:R-:W-:Y:S02]  /*2630*/  @UP3 USHF.R.U32.HI UR12, URZ, UR15, UR6 ;  /* 0x0000000fff0c3299 */ /* 0x000fe40008011606 */
[----:B------:R-:W-:Y:S02]  /*2640*/  UIMAD UR6, UR39, UR5, URZ ;  /* 0x00000005270672a4 */ /* 0x000fe4000f8e02ff */
[----:B------:R-:W-:Y:S02]  /*2650*/  USEL UR5, UR49, UR17, !UP2 ;  /* 0x0000001131057287 */ /* 0x000fe4000d000000 */
[----:B------:R-:W-:-:S02]  /*2660*/  UIMAD UR8, UR39, UR12, URZ ;  /* 0x0000000c270872a4 */ /* 0x000fc4000f8e02ff */
[----:B------:R-:W-:Y:S02]  /*2670*/  UISETP.GE.AND UP0, UPT, UR4, UR6, UPT ;  /* 0x000000060400728c */ /* 0x000fe4000bf06270 */
[----:B------:R-:W-:Y:S02]  /*2680*/  UIMAD.WIDE.U32 UR6, UR4, UR14, URZ ;  /* 0x0000000e040672a5 */ /* 0x000fe4000f8e00ff */
[----:B------:R-:W-:Y:S02]  /*2690*/  UISETP.GE.OR UP0, UPT, UR5, UR8, UP0 ;  /* 0x000000080500728c */ /* 0x000fe40008706670 */
[----:B------:R-:W-:Y:S02]  /*26a0*/  UIMAD.WIDE.U32 UR8, UR5, UR14, URZ ;  /* 0x0000000e050872a5 */ /* 0x000fe4000f8e00ff */
[----:B------:R-:W-:Y:S01]  /*26b0*/  UIADD3 UR10, UPT, UPT, -UR4, URZ, URZ ;  /* 0x000000ff040a7290 */ /* 0x000fe2000fffe1ff */
[----:B------:R-:W-:Y:S02]  /*26c0*/  UMOV UR6, UR7 ;  /* 0x0000000700067c82 */ /* 0x000fe40008000000 */
[----:B------:R-:W-:-:S02]  /*26d0*/  USHF.R.U32.HI UR6, URZ, UR15, UR6 ;  /* 0x0000000fff067299 */ /* 0x000fc40008011606 */
[----:B------:R-:W-:Y:S02]  /*26e0*/  UIMAD UR10, UR18, UR10, UR48 ;  /* 0x0000000a120a72a4 */ /* 0x000fe4000f8e0230 */
[----:B------:R-:W-:Y:S01]  /*26f0*/  USEL UR6, UR4, UR6, !UP3 ;  /* 0x0000000604067287 */ /* 0x000fe2000d800000 */
[----:B------:R-:W-:Y:S01]  /*2700*/  @!UP0 UMOV UR7, UR9 ;  /* 0x0000000900078c82 */ /* 0x000fe20008000000 */
[----:B------:R-:W-:Y:S02]  /*2710*/  UIADD3 UR9, UPT, UPT, -UR5, URZ, URZ ;  /* 0x000000ff05097290 */ /* 0x000fe4000fffe1ff */
[----:B------:R-:W-:Y:S02]  /*2720*/  @!UP0 USHF.R.U32.HI UR7, URZ, UR15, UR7 ;  /* 0x0000000fff078299 */ /* 0x000fe40008011607 */
[----:B------:R-:W-:Y:S02]  /*2730*/  UIADD3 UR8, UPT, UPT, -UR6, URZ, URZ ;  /* 0x000000ff06087290 */ /* 0x000fe4000fffe1ff */
[----:B------:R-:W-:-:S02]  /*2740*/  @!UP0 USEL UR7, UR5, UR7, !UP3 ;  /* 0x0000000705078287 */ /* 0x000fc4000d800000 */
[----:B------:R-:W-:Y:S02]  /*2750*/  UIMAD UR8, UR39, UR8, UR4 ;  /* 0x00000008270872a4 */ /* 0x000fe4000f8e0204 */
[----:B------:R-:W-:Y:S02]  /*2760*/  @!UP0 UIADD3 UR6, UPT, UPT, UR6, -UR7, URZ ;  /* 0x8000000706068290 */ /* 0x000fe4000fffe0ff */
[----:B------:R-:W-:Y:S02]  /*2770*/  @!UP0 UIMAD UR7, UR8, UR12, UR7 ;  /* 0x0000000c080782a4 */ /* 0x000fe4000f8e0207 */
[----:B------:R-:W-:Y:S02]  /*2780*/  @!UP0 UIMAD UR4, UR39, UR6, UR5 ;  /* 0x00000006270482a4 */ /* 0x000fe4000f8e0205 */
[----:B------:R-:W-:Y:S02]  /*2790*/  UIMAD UR6, UR13, UR9, UR49 ;  /* 0x000000090d0672a4 */ /* 0x000fe4000f8e0231 */
[----:B------:R-:W-:Y:S01]  /*27a0*/  UIMAD UR48, UR4, UR18, UR10 ;  /* 0x00000012043072a4 */ /* 0x000fe2000f8e020a */
[----:B------:R-:W-:-:S02]  /*27b0*/  @!UP0 UMOV UR5, UR7 ;  /* 0x0000000700058c82 */ /* 0x000fc40008000000 */
[----:B------:R-:W-:-:S12]  /*27c0*/  UIMAD UR49, UR5, UR13, UR6 ;  /* 0x0000000d053172a4 */ /* 0x000fd8000f8e0206 */
.L_x_30:
        /* <DEDUP_REMOVED lines=20> */
.L_x_31:
[----:B------:R-:W-:Y:S01]  /*2910*/  R2UR UR5, R85 ;  /* 0x00000000550572ca */ /* 0x000fe200000e0000 */
[----:B------:R-:W-:Y:S01]  /*2920*/  UMOV UR36, UR38 ;  /* 0x0000002600247c82 */ /* 0x000fe20008000000 */
[----:B------:R-:W-:Y:S02]  /*2930*/  R2UR UR4, R84 ;  /* 0x00000000540472ca */ /* 0x000fe400000e0000 */
[----:B------:R-:W-:Y:S02]  /*2940*/  PLOP3.LUT P1, PT, PT, PT, PT, 0x80, 0x8 ;  /* 0x000000000008781c */ /* 0x000fe40003f2f070 */
[----:B------:R-:W-:-:S07]  /*2950*/  LOP3.LUT R2, R2, 0x1, RZ, 0x3c, !PT ;  /* 0x0000000102027812 */ /* 0x000fce00078e3cff */
[----:B------:R-:W-:Y:S02]  /*2960*/  UIADD3 UR50, UPT, UPT, UR49, UR5, URZ ;  /* 0x0000000531327290 */ /* 0x000fe4000fffe0ff */
[----:B------:R-:W-:Y:S01]  /*2970*/  UIADD3 UR22, UPT, UPT, UR48, UR4, URZ ;  /* 0x0000000430167290 */ /* 0x000fe2000fffe0ff */
[----:B------:R-:W-:Y:S11]  /*2980*/  BRA.U UP1, `(.L_x_32) ;  /* 0xffffffe901d87547 */ /* 0x000ff6000b83ffff */
[----:B------:R-:W-:Y:S01]  /*2990*/  UIADD3 UR30, UPT, UPT, UR30, 0x40, URZ ;  /* 0x000000401e1e7890 */ /* 0x000fe2000fffe0ff */
[----:B------:R-:W-:-:S03]  /*29a0*/  MOV R3, UR26 ;  /* 0x0000001a00037c02 */ /* 0x000fc60008000f00 */
[----:B------:R-:W-:Y:S01]  /*29b0*/  ULEA UR4, UR31, UR30, 0x3 ;  /* 0x0000001e1f047291 */ /* 0x000fe2000f8e18ff */
[----:B------:R-:W-:-:S08]  /*29c0*/  SHF.L.U32 R3, R3, 0x1f, RZ ;  /* 0x0000001f03037819 */ /* 0x000fd000000006ff */
[----:B------:R-:W1:Y:S02]  /*29d0*/  SYNCS.PHASECHK.TRANS64.TRYWAIT P0, [UR4], R3 ;  /* 0x00000003ff0075a7 */ /* 0x000e640008001104 */
[----:B-1----:R-:W-:Y:S05]  /*29e0*/  @!P0 BRA `(.L_x_33) ;  /* 0x0000005800588947 */ /* 0x002fea0003800000 */
.L_x_116:
[----:B------:R-:W-:-:S04]  /*29f0*/  UIADD3 UR4, UPT, UPT, UR31, 0x1, URZ ;  /* 0x000000011f047890 */ /* 0x000fc8000fffe0ff */
[----:B------:R-:W-:-:S04]  /*2a00*/  UISETP.NE.AND UP0, UPT, UR4, 0x8, UPT ;  /* 0x000000080400788c */ /* 0x000fc8000bf05270 */
[----:B------:R-:W-:Y:S02]  /*2a10*/  USEL UR5, URZ, 0x1, UP0 ;  /* 0x00000001ff057887 */ /* 0x000fe40008000000 */
[----:B------:R-:W-:Y:S02]  /*2a20*/  USEL UR4, UR4, URZ, UP0 ;  /* 0x000000ff04047287 */ /* 0x000fe40008000000 */
[----:B------:R-:W-:Y:S02]  /*2a30*/  ULOP3.LUT UR6, UR26, UR5, URZ, 0x3c, !UPT ;  /* 0x000000051a067292 */ /* 0x000fe4000f8e3cff */
[----:B------:R-:W-:-:S04]  /*2a40*/  ULEA UR5, UR4, UR30, 0x3 ;  /* 0x0000001e04057291 */ /* 0x000fc8000f8e18ff */
[----:B-1----:R-:W-:-:S04]  /*2a50*/  MOV R3, UR6 ;  /* 0x0000000600037c02 */ /* 0x002fc80008000f00 */
[----:B------:R-:W-:-:S04]  /*2a60*/  SHF.L.U32 R3, R3, 0x1f, RZ ;  /* 0x0000001f03037819 */ /* 0x000fc800000006ff */
[----:B------:R-:W1:Y:S02]  /*2a70*/  SYNCS.PHASECHK.TRANS64.TRYWAIT P0, [UR5], R3 ;  /* 0x00000003ff0075a7 */ /* 0x000e640008001105 */
[----:B-1----:R-:W-:Y:S05]  /*2a80*/  @!P0 BRA `(.L_x_34) ;  /* 0x0000005800488947 */ /* 0x002fea0003800000 */
.L_x_118:
        /* <DEDUP_REMOVED lines=10> */
.L_x_120:
        /* <DEDUP_REMOVED lines=10> */
.L_x_122:
        /* <DEDUP_REMOVED lines=10> */
.L_x_124:
        /* <DEDUP_REMOVED lines=10> */
.L_x_126:
        /* <DEDUP_REMOVED lines=10> */
.L_x_128:
[----:B------:R-:W-:-:S04]  /*2db0*/  UIADD3 UR4, UPT, UPT, UR4, 0x1, URZ ;  /* 0x0000000104047890 */ /* 0x000fc8000fffe0ff */
[----:B------:R-:W-:-:S04]  /*2dc0*/  UISETP.NE.AND UP0, UPT, UR4, 0x8, UPT ;  /* 0x000000080400788c */ /* 0x000fc8000bf05270 */
[----:B------:R-:W-:Y:S02]  /*2dd0*/  USEL UR5, URZ, 0x1, UP0 ;  /* 0x00000001ff057887 */ /* 0x000fe40008000000 */
[----:B------:R-:W-:Y:S02]  /*2de0*/  USEL UR4, UR4, URZ, UP0 ;  /* 0x000000ff04047287 */ /* 0x000fe40008000000 */
[----:B------:R-:W-:Y:S02]  /*2df0*/  ULOP3.LUT UR5, UR6, UR5, URZ, 0x3c, !UPT ;  /* 0x0000000506057292 */ /* 0x000fe4000f8e3cff */
[----:B------:R-:W-:-:S04]  /*2e00*/  ULEA UR4, UR4, UR30, 0x3 ;  /* 0x0000001e04047291 */ /* 0x000fc8000f8e18ff */
[----:B------:R-:W-:Y:S02]  /*2e10*/  IMAD.U32 R2, RZ, RZ, UR5 ;  /* 0x00000005ff027e24 */ /* 0x000fe4000f8e00ff */
[----:B-1----:R-:W-:-:S03]  /*2e20*/  MOV R0, UR4 ;  /* 0x0000000400007c02 */ /* 0x002fc60008000f00 */
[----:B------:R-:W-:-:S07]  /*2e30*/  SHF.L.U32 R3, R2, 0x1f, RZ ;  /* 0x0000001f02037819 */ /* 0x000fce00000006ff */
.L_x_40:
[----:B-1----:R1:W2:Y:S02]  /*2e40*/  SYNCS.PHASECHK.TRANS64.TRYWAIT P0, [R0+URZ], R3 ;  /* 0x00000003000075a7 */ /* 0x0022a400080011ff */
[----:B--2---:R-:W-:Y:S05]  /*2e50*/  @!P0 NANOSLEEP.SYNCS 0x989680 ;  /* 0x009896800000895d */ /* 0x004fea0003900000 */
[----:B------:R-:W2:Y:S02]  /*2e60*/  @!P0 SYNCS.PHASECHK.TRANS64 P0, [R0+URZ], R3 ;  /* 0x00000003000085a7 */ /* 0x000ea400080010ff */
[----:B--2---:R-:W-:Y:S05]  /*2e70*/  @P0 EXIT ;  /* 0x000000000000094d */ /* 0x004fea0003800000 */
[----:B------:R-:W-:Y:S05]  /*2e80*/  BRA `(.L_x_40) ;  /* 0xfffffffc00ec7947 */ /* 0x000fea000383ffff */
.L_x_16:
[----:B------:R-:W2:Y:S02]  /*2e90*/  S2UR UR4, SR_CgaCtaId ;  /* 0x00000000000479c3 */ /* 0x000ea40000008800 */
[----:B--2---:R-:W-:-:S04]  /*2ea0*/  UISETP.NE.AND UP0, UPT, UR4, URZ, UPT ;  /* 0x000000ff0400728c */ /* 0x004fc8000bf05270 */
[----:B------:R-:W-:-:S09]  /*2eb0*/  UISETP.NE.OR UP0, UPT, UR15, 0x1, UP0 ;  /* 0x000000010f00788c */ /* 0x000fd20008705670 */
[----:B------:R-:W-:Y:S05]  /*2ec0*/  BRA.U UP0, `(.L_x_41) ;  /* 0x0000000100b47547 */ /* 0x000fea000b800000 */
[----:B------:R-:W2:Y:S01]  /*2ed0*/  S2UR UR5, SR_CgaCtaId ;  /* 0x00000000000579c3 */ /* 0x000ea20000008800 */
[----:B------:R-:W-:Y:S01]  /*2ee0*/  UMOV UR4, 0x400 ;  /* 0x0000040000047882 */ /* 0x000fe20000000000 */
[----:B------:R-:W-:Y:S01]  /*2ef0*/  HFMA2 R3, -RZ, RZ, 0, 5.9604644775390625e-08 ;  /* 0x00000001ff037431 */ /* 0x000fe200000001ff */
[----:B------:R-:W-:Y:S01]  /*2f00*/  ISETP.NE.AND P0, PT, R0, RZ, PT ;  /* 0x000000ff0000720c */ /* 0x000fe20003f05270 */
[----:B------:R-:W-:Y:S01]  /*2f10*/  IMAD.MOV.U32 R8, RZ, RZ, RZ ;  /* 0x000000ffff087224 */ /* 0x000fe200078e00ff */
[----:B--2---:R-:W-:-:S04]  /*2f20*/  ULEA UR4, UR5, UR4, 0x18 ;  /* 0x0000000405047291 */ /* 0x004fc8000f8ec0ff */
[----:B------:R-:W-:Y:S02]  /*2f30*/  UIADD3 UR5, UPT, UPT, UR4, 0xc8, URZ ;  /* 0x000000c804057890 */ /* 0x000fe4000fffe0ff */
[----:B------:R-:W-:Y:S02]  /*2f40*/  UIADD3 UR8, UPT, UPT, UR4, 0xc0, URZ ;  /* 0x000000c004087890 */ /* 0x000fe4000fffe0ff */
[----:B------:R-:W-:-:S12]  /*2f50*/  UPRMT UR5, URZ, 0x654, UR5 ;  /* 0x00000654ff057896 */ /* 0x000fd80008000005 */
.L_x_44:
[----:B------:R-:W-:Y:S01]  /*2f60*/  SHF.L.U32 R7, R3, 0x1f, RZ ;  /* 0x0000001f03077819 */ /* 0x000fe200000006ff */
[----:B------:R-:W-:Y:S02]  /*2f70*/  IMAD.U32 R9, RZ, RZ, UR8 ;  /* 0x00000008ff097e24 */ /* 0x000fe4000f8e00ff */
[----:B------:R-:W-:Y:S01]  /*2f80*/  @!P0 IMAD.MOV.U32 R5, RZ, RZ, 0x10 ;  /* 0x00000010ff058424 */ /* 0x000fe200078e00ff */
[----:B------:R-:W2:Y:S02]  /*2f90*/  SYNCS.PHASECHK.TRANS64.TRYWAIT P1, [UR4+0xc8], R7 ;  /* 0x0000c807ff0075a7 */ /* 0x000ea40008021104 */
[----:B------:R-:W-:-:S04]  /*2fa0*/  PRMT R9, R0, 0x654, R9 ;  /* 0x0000065400097816 */ /* 0x000fc80000000009 */
[----:B------:R-:W-:Y:S01]  /*2fb0*/  SEL R2, R9, R2, !P0 ;  /* 0x0000000209027207 */ /* 0x000fe20004000000 */
[----:B--2---:R-:W-:Y:S06]  /*2fc0*/  @!P1 BRA `(.L_x_42) ;  /* 0x0000005400889947 */ /* 0x004fec0003800000 */
.L_x_130:
[----:B------:R-:W-:Y:S01]  /*2fd0*/  UIADD3 UR6, UPT, UPT, UR4, 0x100, URZ ;  /* 0x0000010004067890 */ /* 0x000fe2000fffe0ff */
[----:B------:R3:W-:Y:S01]  /*2fe0*/  @!P0 SYNCS.ARRIVE.TRANS64.RED RZ, [R2+URZ], R5 ;  /* 0x0000000502ff89a7 */ /* 0x0007e200080004ff */
[----:B------:R-:W-:Y:S01]  /*2ff0*/  UIADD3 UR7, UPT, UPT, UR4, 0xc0, URZ ;  /* 0x000000c004077890 */ /* 0x000fe2000fffe0ff */
[----:B------:R-:W-:-:S08]  /*3000*/  LOP3.LUT R3, R3, 0x1, RZ, 0x3c, !PT ;  /* 0x0000000103037812 */ /* 0x000fd000078e3cff */
[----:B------:R-:W-:Y:S06]  /*3010*/  UGETNEXTWORKID.BROADCAST [UR6], [UR7] ;  /* 0x00000000060073ca */ /* 0x000fec0008000100 */
[----:B---3--:R-:W-:-:S04]  /*3020*/  SHF.L.U32 R5, R8, 0x1f, RZ ;  /* 0x0000001f08057819 */ /* 0x008fc800000006ff */
[----:B------:R-:W3:Y:S02]  /*3030*/  SYNCS.PHASECHK.TRANS64.TRYWAIT P1, [UR4+0xc0], R5 ;  /* 0x0000c005ff0075a7 */ /* 0x000ee40008021104 */
[----:B---3--:R-:W-:Y:S05]  /*3040*/  @!P1 BRA `(.L_x_43) ;  /* 0x0000005400809947 */ /* 0x008fea0003800000 */
.L_x_132:
[----:B--2---:R-:W2:Y:S01]  /*3050*/  LDS.128 R4, [UR4+0x100] ;  /* 0x00010004ff047984 */ /* 0x004ea20008000c00 */
[----:B------:R-:W-:Y:S01]  /*3060*/  LOP3.LUT R8, R8, 0x1, RZ, 0x3c, !PT ;  /* 0x0000000108087812 */ /* 0x000fe200078e3cff */
[----:B------:R-:W-:Y:S01]  /*3070*/  @!PT LDS RZ, [RZ] ;  /* 0x00000000fffff984 */ /* 0x000fe20000000800 */
[----:B------:R-:W-:Y:S01]  /*3080*/  @!PT LDS RZ, [RZ] ;  /* 0x00000000fffff984 */ /* 0x000fe20000000800 */
[----:B------:R-:W-:Y:S01]  /*3090*/  @!PT LDS RZ, [RZ] ;  /* 0x00000000fffff984 */ /* 0x000fe20000000800 */
[----:B------:R-:W-:Y:S01]  /*30a0*/  @!PT LDS RZ, [RZ] ;  /* 0x00000000fffff984 */ /* 0x000fe20000000800 */
[----:B------:R3:W-:Y:S06]  /*30b0*/  MEMBAR.ALL.CTA ;  /* 0x0000000000007992 */ /* 0x0007ec0000008000 */
[----:B---3--:R-:W3:Y:S02]  /*30c0*/  FENCE.VIEW.ASYNC.S ;  /* 0x00000000000073c6 */ /* 0x008ee40000000000 */
[----:B---3--:R-:W-:Y:S01]  /*30d0*/  SYNCS.ARRIVE.TRANS64.RED.A1T0 RZ, [UR5], RZ ;  /* 0x000000ffffff79a7 */ /* 0x008fe20008100405 */
[----:B--2---:R-:W-:-:S13]  /*30e0*/  LOP3.LUT P1, RZ, R6, 0x1, RZ, 0xc0, !PT ;  /* 0x0000000106ff7812 */ /* 0x004fda000782c0ff */
[----:B------:R-:W-:Y:S05]  /*30f0*/  @P1 BRA `(.L_x_44) ;  /* 0xfffffffc00981947 */ /* 0x000fea000383ffff */
[----:B------:R-:W-:-:S04]  /*3100*/  SHF.L.U32 R0, R3, 0x1f, RZ ;  /* 0x0000001f03007819 */ /* 0x000fc800000006ff */
[----:B------:R-:W2:Y:S02]  /*3110*/  SYNCS.PHASECHK.TRANS64 P0, [UR4+0xc8], R0 ;  /* 0x0000c800ff0075a7 */ /* 0x000ea40008001004 */
[----:B-12---:R-:W-:Y:S05]  /*3120*/  @P0 EXIT ;  /* 0x000000000000094d */ /* 0x006fea0003800000 */
[----:B------:R-:W-:-:S07]  /*3130*/  MOV R0, UR4 ;  /* 0x0000000400007c02 */ /* 0x000fce0008000f00 */
.L_x_45:
[----:B-1----:R-:W-:-:S04]  /*3140*/  SHF.L.U32 R5, R3, 0x1f, RZ ;  /* 0x0000001f03057819 */ /* 0x002fc800000006ff */
[----:B------:R1:W2:Y:S03]  /*3150*/  SYNCS.PHASECHK.TRANS64.TRYWAIT P0, [R0+URZ+0xc8], R5 ;  /* 0x0000c805000075a7 */ /* 0x0002a600080011ff */
[----:B--2---:R-:W-:Y:S05]  /*3160*/  @!P0 NANOSLEEP.SYNCS 0x989680 ;  /* 0x009896800000895d */ /* 0x004fea0003900000 */
[----:B------:R-:W2:Y:S02]  /*3170*/  @!P0 SYNCS.PHASECHK.TRANS64 P0, [R0+URZ+0xc8], R5 ;  /* 0x0000c805000085a7 */ /* 0x000ea400080010ff */
[----:B--2---:R-:W-:Y:S05]  /*3180*/  @P0 EXIT ;  /* 0x000000000000094d */ /* 0x004fea0003800000 */
[----:B------:R-:W-:Y:S05]  /*3190*/  BRA `(.L_x_45) ;  /* 0xfffffffc00e87947 */ /* 0x000fea000383ffff */
.L_x_41:
[----:B------:R-:W-:-:S09]  /*31a0*/  UISETP.NE.AND UP0, UPT, UR15, URZ, UPT ;  /* 0x000000ff0f00728c */ /* 0x000fd2000bf05270 */
[----:B------:R-:W-:Y:S05]  /*31b0*/  BRA.U UP0, `(.L_x_46) ;  /* 0x0000000d00847547 */ /* 0x000fea000b800000 */
[----:B------:R-:W2:Y:S01]  /*31c0*/  S2UR UR7, SR_CgaCtaId ;  /* 0x00000000000779c3 */ /* 0x000ea20000008800 */
[----:B------:R-:W-:Y:S01]  /*31d0*/  UMOV UR4, 0x40 ;  /* 0x0000004000047882 */ /* 0x000fe20000000000 */
[----:B------:R-:W-:Y:S01]  /*31e0*/  NOP ;  /* 0x0000000000007918 */ /* 0x000fe20000000000 */
[----:B------:R-:W-:Y:S01]  /*31f0*/  UMOV UR6, 0x400 ;  /* 0x0000040000067882 */ /* 0x000fe20000000000 */
[----:B--2---:R-:W-:Y:S02]  /*3200*/  ULEA UR5, UR7, UR4, 0x18 ;  /* 0x0000000407057291 */ /* 0x004fe4000f8ec0ff */
[----:B------:R-:W-:-:S07]  /*3210*/  ULEA UR6, UR7, UR6, 0x18 ;  /* 0x0000000607067291 */ /* 0x000fce000f8ec0ff */
[----:B------:R-:W2:Y:S02]  /*3220*/  LDS.U8 R0, [UR5+0x1c] ;  /* 0x00001c05ff007984 */ /* 0x000ea40008000000 */
[----:B--2---:R-:W-:-:S13]  /*3230*/  ISETP.NE.AND P0, PT, R0, RZ, PT ;  /* 0x000000ff0000720c */ /* 0x004fda0003f05270 */
[----:B------:R-:W-:Y:S05]  /*3240*/  @P0 BRA `(.L_x_47) ;  /* 0x0000000000580947 */ /* 0x000fea0003800000 */
[----:B------:R-:W-:-:S13]  /*3250*/  ELECT P0, URZ, PT ;  /* 0x0000000000ff782f */ /* 0x000fda0003800000 */
[----:B------:R-:W-:Y:S05]  /*3260*/  @!P0 BRA `(.L_x_48) ;  /* 0x0000000000608947 */ /* 0x000fea0003800000 */
[----:B------:R-:W-:Y:S01]  /*3270*/  UMOV UR4, 0x10 ;  /* 0x0000001000047882 */ /* 0x000fe20000000000 */
[----:B------:R-:W-:Y:S01]  /*3280*/  HFMA2 R0, -RZ, RZ, 0, 5.9604644775390625e-08 ;  /* 0x00000001ff007431 */ /* 0x000fe200000001ff */
[----:B------:R-:W-:-:S03]  /*3290*/  MOV R2, 0xffff ;  /* 0x0000ffff00027802 */ /* 0x000fc60000000f00 */
[----:B------:R-:W-:Y:S04]  /*32a0*/  DEPBAR.LE SB2, 0x36 ;  /* 0x0000ad800000791a */ /* 0x000fe80000000000 */
[----:B------:R-:W2:Y:S02]  /*32b0*/  UTCATOMSWS.FIND_AND_SET.ALIGN UP0, UR4, UR4 ;  /* 0x00000004000475e3 */ /* 0x000ea40008000800 */
[----:B--2---:R-:W-:Y:S01]  /*32c0*/  MOV R3, UR4 ;  /* 0x0000000400037c02 */ /* 0x004fe20008000f00 */
[----:B------:R-:W-:Y:S06]  /*32d0*/  BRA.U UP0, `(.L_x_49) ;  /* 0x0000000100187547 */ /* 0x000fec000b800000 */
.L_x_50:
[----:B------:R-:W-:Y:S05]  /*32e0*/  NANOSLEEP 0x64 ;  /* 0x000000640000795d */ /* 0x000fea0003800000 */
[----:B------:R-:W-:-:S05]  /*32f0*/  UMOV UR4, 0x10 ;  /* 0x0000001000047882 */ /* 0x000fca0000000000 */
[----:B------:R-:W-:Y:S04]  /*3300*/  DEPBAR.LE SB2, 0x36 ;  /* 0x0000ad800000791a */ /* 0x000fe80000000000 */
[----:B------:R-:W2:Y:S02]  /*3310*/  UTCATOMSWS.FIND_AND_SET.ALIGN UP0, UR4, UR4 ;  /* 0x00000004000475e3 */ /* 0x000ea40008000800 */
[----:B--2---:R-:W-:Y:S01]  /*3320*/  MOV R3, UR4 ;  /* 0x0000000400037c02 */ /* 0x004fe20008000f00 */
[----:B------:R-:W-:Y:S05]  /*3330*/  BRA.U !UP0, `(.L_x_50) ;  /* 0xfffffffd08e87547 */ /* 0x000fea000b83ffff */
.L_x_49:
[-C--:B------:R-:W-:Y:S02]  /*3340*/  SHF.L.U32 R2, R2, R3.reuse, RZ ;  /* 0x0000000302027219 */ /* 0x080fe400000006ff */
[----:B------:R-:W-:Y:S01]  /*3350*/  SHF.L.U32 R0, R0, R3, RZ ;  /* 0x0000000300007219 */ /* 0x000fe200000006ff */
[----:B------:R-:W-:Y:S02]  /*3360*/  IMAD.SHL.U32 R3, R3, 0x20, RZ ;  /* 0x0000002003037824 */ /* 0x000fe400078e00ff */
[----:B------:R2:W-:Y:S04]  /*3370*/  ATOMS.OR RZ, [UR5+0x14], R2 ;  /* 0x00001402ffff798c */ /* 0x0005e8000b000005 */
[----:B------:R2:W-:Y:S04]  /*3380*/  ATOMS.OR RZ, [UR5+0x18], R0 ;  /* 0x00001800ffff798c */ /* 0x0005e8000b000005 */
[----:B------:R2:W-:Y:S01]  /*3390*/  STS [UR6+0x110], R3 ;  /* 0x00011003ff007988 */ /* 0x0005e20008000806 */
[----:B------:R-:W-:Y:S05]  /*33a0*/  BRA `(.L_x_48) ;  /* 0x0000000000107947 */ /* 0x000fea0003800000 */
.L_x_47:
[----:B------:R-:W-:Y:S02]  /*33b0*/  MOV R0, 0xffffffff ;  /* 0xffffffff00007802 */ /* 0x000fe40000000f00 */
[----:B------:R-:W-:-:S03]  /*33c0*/  MOV R2, 0x33f0 ;  /* 0x000033f000027802 */ /* 0x000fc60000000f00 */
[----:B------:R2:W-:Y:S04]  /*33d0*/  STS [UR6+0x110], R0 ;  /* 0x00011000ff007988 */ /* 0x0005e80008000806 */
[----:B-12--5:R-:W-:Y:S05]  /*33e0*/  CALL.REL.NOINC `($__internal_1_$__cuda_sm10x_tcgen05_guardrail_trap_phase_invalid_during_alloc) ;  /* 0x0000005800147944 */ /* 0x026fea0003c00000 */
.L_x_48:
[----:B------:R-:W-:Y:S05]  /*33f0*/  WARPSYNC.ALL ;  /* 0x0000000000007948 */ /* 0x000fea0003800000 */
[----:B------:R-:W3:Y:S01]  /*3400*/  S2UR UR4, SR_CgaCtaId ;  /* 0x00000000000479c3 */ /* 0x000ee20000008800 */
[----:B------:R-:W-:Y:S01]  /*3410*/  UMOV UR20, 0x400 ;  /* 0x0000040000147882 */ /* 0x000fe20000000000 */
[----:B------:R-:W-:-:S06]  /*3420*/  NOP ;  /* 0x0000000000007918 */ /* 0x000fcc0000000000 */
[----:B------:R-:W-:Y:S06]  /*3430*/  BAR.ARV 0x6, 0xa0 ;  /* 0x0182800000007b1d */ /* 0x000fec0000002000 */
[----:B------:R-:W4:Y:S01]  /*3440*/  LDCU.64 UR6, c[0x0][0x388] ;  /* 0x00007100ff0677ac */ /* 0x000f220008000a00 */
[----:B------:R-:W-:Y:S01]  /*3450*/  IMAD.MOV.U32 R8, RZ, RZ, 0x1 ;  /* 0x00000001ff087424 */ /* 0x000fe200078e00ff */
[----:B------:R-:W1:Y:S01]  /*3460*/  LDCU.64 UR8, c[0x0][0x390] ;  /* 0x00007200ff0877ac */ /* 0x000e620008000a00 */
[----:B------:R-:W-:Y:S01]  /*3470*/  UMOV UR23, URZ ;  /* 0x000000ff00177c82 */ /* 0x000fe20008000000 */
[----:B------:R-:W-:Y:S01]  /*3480*/  UMOV UR19, URZ ;  /* 0x000000ff00137c82 */ /* 0x000fe20008000000 */
[----:B---3--:R-:W-:Y:S01]  /*3490*/  ULEA UR20, UR4, UR20, 0x18 ;  /* 0x0000001404147291 */ /* 0x008fe2000f8ec0ff */
[----:B------:R-:W-:Y:S01]  /*34a0*/  UMOV UR32, 0x0 ;  /* 0x0000000000207882 */ /* 0x000fe20000000000 */
[----:B------:R-:W-:-:S02]  /*34b0*/  UMOV UR33, 0x8110490 ;  /* 0x0811049000217882 */ /* 0x000fc40000000000 */
[----:B------:R-:W-:Y:S01]  /*34c0*/  UIADD3 UR22, UPT, UPT, UR20, 0x26400, URZ ;  /* 0x0002640014167890 */ /* 0x000fe2000fffe0ff */
[----:B------:R-:W-:Y:S01]  /*34d0*/  UMOV UR30, 0x0 ;  /* 0x00000000001e7882 */ /* 0x000fe20000000000 */
[----:B------:R-:W-:Y:S01]  /*34e0*/  UMOV UR31, 0x8110490 ;  /* 0x08110490001f7882 */ /* 0x000fe20000000000 */
[----:B----4-:R-:W-:Y:S02]  /*34f0*/  UIADD3 UR4, UPT, UPT, UR6, 0x3f, URZ ;  /* 0x0000003f06047890 */ /* 0x010fe4000fffe0ff */
[----:B------:R-:W2:Y:S01]  /*3500*/  LDS R9, [UR20+0x110] ;  /* 0x00011014ff097984 */ /* 0x000ea20008000800 */
[----:B------:R-:W-:Y:S02]  /*3510*/  USHF.R.U32.HI UR22, URZ, 0x4, UR22 ;  /* 0x00000004ff167899 */ /* 0x000fe40008011616 */
[----:B------:R-:W-:Y:S02]  /*3520*/  USHF.R.S32.HI UR5, URZ, 0x1f, UR4 ;  /* 0x0000001fff057899 */ /* 0x000fe40008011404 */
[----:B------:R-:W-:-:S02]  /*3530*/  ULOP3.LUT UR22, UR22, 0x3fff, URZ, 0xc0, !UPT ;  /* 0x00003fff16167892 */ /* 0x000fc4000f8ec0ff */
[----:B------:R-:W-:Y:S01]  /*3540*/  ULEA.HI UR4, UR5, UR4, URZ, 0x6 ;  /* 0x0000000405047291 */ /* 0x000fe2000f8f30ff */
[----:B------:R-:W-:Y:S01]  /*3550*/  UMOV UR28, 0x0 ;  /* 0x00000000001c7882 */ /* 0x000fe20000000000 */
[----:B------:R-:W-:Y:S02]  /*3560*/  UMOV UR29, 0x8110490 ;  /* 0x08110490001d7882 */ /* 0x000fe40000000000 */
[----:B------:R-:W-:Y:S01]  /*3570*/  USHF.R.S32.HI UR4, URZ, 0x6, UR4 ;  /* 0x00000006ff047899 */ /* 0x000fe20008011404 */
[----:B------:R-:W-:Y:S01]  /*3580*/  UMOV UR26, 0x0 ;  /* 0x00000000001a7882 */ /* 0x000fe20000000000 */
[----:B------:R-:W-:Y:S02]  /*3590*/  UMOV UR27, 0x8110490 ;  /* 0x08110490001b7882 */ /* 0x000fe40000000000 */
[----:B------:R-:W-:-:S04]  /*35a0*/  UIMAD UR4, UR4, UR7, URZ ;  /* 0x00000007040472a4 */ /* 0x000fc8000f8e02ff */
[----:B-1----:R-:W-:-:S04]  /*35b0*/  UIMAD UR4, UR4, UR8, URZ ;  /* 0x00000008040472a4 */ /* 0x002fc8000f8e02ff */
[----:B------:R-:W-:Y:S02]  /*35c0*/  UIMAD UR9, UR4, UR9, URZ ;  /* 0x00000009040972a4 */ /* 0x000fe4000f8e02ff */
[----:B------:R-:W-:Y:S02]  /*35d0*/  UIADD3 UR4, UPT, UPT, UR20, 0x6400, URZ ;  /* 0x0000640014047890 */ /* 0x000fe4000fffe0ff */
[----:B------:R-:W-:Y:S02]  /*35e0*/  UIADD3 UR34, UPT, UPT, UR9, -0x1, URZ ;  /* 0xffffffff09227890 */ /* 0x000fe4000fffe0ff */
[----:B------:R-:W-:Y:S02]  /*35f0*/  USHF.R.U32.HI UR5, URZ, 0x4, UR4 ;  /* 0x00000004ff057899 */ /* 0x000fe40008011604 */
[----:B------:R-:W-:Y:S02]  /*3600*/  UIADD3 UR4, UPT, UPT, UR20, 0xc8, URZ ;  /* 0x000000c814047890 */ /* 0x000fe4000fffe0ff */
[----:B------:R-:W-:-:S02]  /*3610*/  ULOP3.LUT UR5, UR5, 0x3fff, URZ, 0xc0, !UPT ;  /* 0x00003fff05057892 */ /* 0x000fc4000f8ec0ff */
[----:B------:R-:W-:Y:S02]  /*3620*/  UPRMT UR25, URZ, 0x654, UR4 ;  /* 0x00000654ff197896 */ /* 0x000fe40008000004 */
[----:B------:R-:W-:Y:S02]  /*3630*/  ULOP3.LUT UR21, UR5, 0x10000, URZ, 0xfc, !UPT ;  /* 0x0001000005157892 */ /* 0x000fe4000f8efcff */
[----:B------:R-:W-:Y:S01]  /*3640*/  UISETP.GE.AND UP3, UPT, UR9, 0x1, UPT ;  /* 0x000000010900788c */ /* 0x000fe2000bf66270 */
[C---:B--2---:R-:W-:Y:S01]  /*3650*/  VIADD R3, R9.reuse, 0x40 ;  /* 0x0000004009037836 */ /* 0x044fe20000000000 */
[----:B------:R-:W-:-:S04]  /*3660*/  LOP3.LUT R2, R9, 0xffff, RZ, 0xc0, !PT ;  /* 0x0000ffff09027812 */ /* 0x000fc800078ec0ff */
[----:B------:R-:W-:-:S05]  /*3670*/  LOP3.LUT R3, R3, 0xffff, RZ, 0xc0, !PT ;  /* 0x0000ffff03037812 */ /* 0x000fca00078ec0ff */
[----:B------:R1:W-:Y:S02]  /*3680*/  STL.64 [R1], R2 ;  /* 0x0000000201007387 */ /* 0x0003e40000100a00 */
[----:B-1----:R-:W-:-:S07]  /*3690*/  CS2R R2, SRZ ;  /* 0x0000000000027805 */ /* 0x002fce000001ff00 */
.L_x_57:
[----:B-1----:R-:W-:-:S04]  /*36a0*/  SHF.L.U32 R5, R3, 0x1f, RZ ;  /* 0x0000001f03057819 */ /* 0x002fc800000006ff */
[----:B------:R-:W1:Y:S02]  /*36b0*/  SYNCS.PHASECHK.TRANS64.TRYWAIT P0, [UR20+0xc0], R5 ;  /* 0x0000c005ff0075a7 */ /* 0x000e640008001114 */
[----:B-12-4-:R-:W-:Y:S05]  /*36c0*/  @!P0 BRA `(.L_x_51) ;  /* 0x0000004c00f88947 */ /* 0x016fea0003800000 */
.L_x_134:
[----:B-1----:R-:W1:Y:S01]  /*36d0*/  LDS.128 R4, [UR20+0x100] ;  /* 0x00010014ff047984 */ /* 0x002e620008000c00 */
[----:B------:R-:W-:Y:S01]  /*36e0*/  ULEA UR24, UR23, UR20, 0x3 ;  /* 0x0000001417187291 */ /* 0x000fe2000f8e18ff */
[----:B------:R-:W-:Y:S01]  /*36f0*/  SHF.L.U32 R0, R8, 0x1f, RZ ;  /* 0x0000001f08007819 */ /* 0x000fe200000006ff */
[----:B------:R-:W-:Y:S01]  /*3700*/  @!PT LDS RZ, [RZ] ;  /* 0x00000000fffff984 */ /* 0x000fe20000000800 */
[----:B------:R-:W-:Y:S01]  /*3710*/  @!PT LDS RZ, [RZ] ;  /* 0x00000000fffff984 */ /* 0x000fe20000000800 */
[----:B------:R-:W-:Y:S01]  /*3720*/  @!PT LDS RZ, [RZ] ;  /* 0x00000000fffff984 */ /* 0x000fe20000000800 */
[----:B------:R-:W-:Y:S01]  /*3730*/  @!PT LDS RZ, [RZ] ;  /* 0x00000000fffff984 */ /* 0x000fe20000000800 */
[----:B------:R2:W-:Y:S06]  /*3740*/  MEMBAR.ALL.CTA ;  /* 0x0000000000007992 */ /* 0x0005ec0000008000 */
[----:B--2---:R-:W2:Y:S02]  /*3750*/  FENCE.VIEW.ASYNC.S ;  /* 0x00000000000073c6 */ /* 0x004ea40000000000 */
[----:B--2---:R-:W-:Y:S01]  /*3760*/  SYNCS.ARRIVE.TRANS64.RED.A1T0 RZ, [UR25], RZ ;  /* 0x000000ffffff79a7 */ /* 0x004fe20008100419 */
[----:B------:R-:W2:Y:S01]  /*3770*/  SYNCS.PHASECHK.TRANS64.TRYWAIT P0, [UR24+0xe0], R0 ;  /* 0x0000e000ff0075a7 */ /* 0x000ea20008001118 */
[----:B-1----:R-:W-:Y:S01]  /*3780*/  LOP3.LUT P3, RZ, R6, 0x1, RZ, 0xc0, !PT ;  /* 0x0000000106ff7812 */ /* 0x002fe2000786c0ff */
[----:B--2---:R-:W-:-:S12]  /*3790*/  @!P0 BRA `(.L_x_52) ;  /* 0x0000004c00dc8947 */ /* 0x004fd80003800000 */
.L_x_136:
[----:B------:R-:W-:Y:S05]  /*37a0*/  BRA.U !UP3, `(.L_x_53) ;  /* 0x000000010bf87547 */ /* 0x000fea000b800000 */
[----:B-1----:R-:W-:Y:S01]  /*37b0*/  IMAD.U32 R0, RZ, RZ, UR23 ;  /* 0x00000017ff007e24 */ /* 0x002fe2000f8e00ff */
[----:B------:R-:W-:-:S04]  /*37c0*/  ULEA UR4, UR19, UR20, 0x3 ;  /* 0x0000001413047291 */ /* 0x000fc8000f8e18ff */
[----:B------:R-:W-:Y:S02]  /*37d0*/  LEA R4, R0, R1, 0x2 ;  /* 0x0000000100047211 */ /* 0x000fe400078e10ff */
[----:B------:R-:W-:Y:S01]  /*37e0*/  SHF.L.U32 R0, R2, 0x1f, RZ ;  /* 0x0000001f02007819 */ /* 0x000fe200000006ff */
[----:B------:R-:W-:-:S03]  /*37f0*/  UPLOP3.LUT UP2, UPT, UPT, UPT, UPT, 0x40, 0x4 ;  /* 0x000000000004789c */ /* 0x000fc60003f4e870 */
[----:B------:R-:W5:Y:S01]  /*3800*/  LDL R4, [R4] ;  /* 0x0000000004047983 */ /* 0x000f620000100800 */
[----:B------:R1:W2:Y:S01]  /*3810*/  SYNCS.PHASECHK.TRANS64.TRYWAIT P2, [UR4], R0 ;  /* 0x00000000ff0075a7 */ /* 0x0002a20008041104 */
[----:B------:R-:W-:Y:S01]  /*3820*/  UMOV UR17, UR34 ;  /* 0x0000002200117c82 */ /* 0x000fe20008000000 */
[----:B------:R-:W-:-:S05]  /*3830*/  UMOV UR4, UR19 ;  /* 0x0000001300047c82 */ /* 0x000fca0008000000 */
.L_x_56:
[----:B------:R-:W-:Y:S01]  /*3840*/  ULEA UR18, UR4, UR20, 0x3 ;  /* 0x0000001404127291 */ /* 0x000fe2000f8e18ff */
[----:B--234-:R-:W-:Y:S11]  /*3850*/  @P2 BRA `(.L_x_54) ;  /* 0x00000000000c2947 */ /* 0x01cff60003800000 */
[----:B------:R-:W-:Y:S04]  /*3860*/  SHF.L.U32 R5, R2, 0x1f, RZ ;  /* 0x0000001f02057819 */ /* 0x000fe800000006ff */
[----:B------:R-:W2:Y:S02]  /*3870*/  SYNCS.PHASECHK.TRANS64.TRYWAIT P0, [UR18], R5 ;  /* 0x00000005ff0075a7 */ /* 0x000ea40008001112 */
[----:B--2---:R-:W-:Y:S05]  /*3880*/  @!P0 BRA `(.L_x_55) ;  /* 0x0000004c00b88947 */ /* 0x004fea0003800000 */
.L_x_54:
[----:B------:R-:W-:Y:S01]  /*3890*/  UISETP.NE.AND UP0, UPT, UR17, URZ, UPT ;  /* 0x000000ff1100728c */ /* 0x000fe2000bf05270 */
[----:B------:R-:W-:Y:S01]  /*38a0*/  PLOP3.LUT P2, PT, PT, PT, PT, 0x80, 0x8 ;  /* 0x000000000008781c */ /* 0x000fe20003f4f070 */
[----:B------:R-:W-:Y:S01]  /*38b0*/  UIADD3 UR5, UPT, UPT, UR4, 0x1, URZ ;  /* 0x0000000104057890 */ /* 0x000fe2000fffe0ff */
[----:B------:R-:W-:Y:S11]  /*38c0*/  ELECT P1, URZ, PT ;  /* 0x0000000000ff782f */ /* 0x000ff60003820000 */
[----:B------:R-:W-:Y:S02]  /*38d0*/  @!UPT UIADD3 URZ, UPT, UPT, URZ, URZ, URZ ;  /* 0x000000fffffff290 */ /* 0x000fe4000fffe0ff */
[----:B-----5:R-:W-:Y:S01]  /*38e0*/  @P1 R2UR.BROADCAST UR8, R4 ;  /* 0x00000000040812ca */ /* 0x020fe200008e0000 */
[----:B------:R-:W-:Y:S01]  /*38f0*/  UISETP.NE.AND UP1, UPT, UR5, 0x8, UPT ;  /* 0x000000080500788c */ /* 0x000fe2000bf25270 */
[----:B------:R-:W-:Y:S01]  /*3900*/  PLOP3.LUT P0, PT, PT, PT, UP0, 0x80, 0x8 ;  /* 0x000000000008781c */ /* 0x000fe20003f0f008 */
[----:B------:R-:W-:Y:S02]  /*3910*/  ULEA UR10, UR4, UR22, 0x9 ;  /* 0x00000016040a7291 */ /* 0x000fe4000f8e48ff */
[----:B------:R-:W-:Y:S02]  /*3920*/  USEL UR6, URZ, 0x1, UP1 ;  /* 0x00000001ff067887 */ /* 0x000fe40008800000 */
[----:B------:R-:W-:Y:S02]  /*3930*/  USEL UR19, UR5, URZ, UP1 ;  /* 0x000000ff05137287 */ /* 0x000fe40008800000 */
[----:B------:R-:W-:Y:S02]  /*3940*/  ULEA UR14, UR4, UR21, 0xa ;  /* 0x00000015040e7291 */ /* 0x000fe4000f8e50ff */
[----:B------:R-:W-:Y:S01]  /*3950*/  @UP0 ULEA UR5, UR19, UR20, 0x3 ;  /* 0x0000001413050291 */ /* 0x000fe2000f8e18ff */
[----:B------:R-:W-:Y:S01]  /*3960*/  LOP3.LUT R2, R2, UR6, RZ, 0x3c, !PT ;  /* 0x0000000602027c12 */ /* 0x000fe2000f8e3cff */
[----:B------:R-:W-:Y:S02]  /*3970*/  UIADD3 UR6, UPT, UPT, UR10, 0x80, URZ ;  /* 0x000000800a067890 */ /* 0x000fe4000fffe0ff */
[----:B------:R-:W-:Y:S01]  /*3980*/  UIADD3 UR4, UPT, UPT, UR14, 0x2, URZ ;  /* 0x000000020e047890 */ /* 0x000fe2000fffe0ff */
[----:B-1----:R-:W-:Y:S01]  /*3990*/  @P0 SHF.L.U32 R0, R2, 0x1f, RZ ;  /* 0x0000001f02000819 */ /* 0x002fe200000006ff */
[----:B------:R-:W-:Y:S01]  /*39a0*/  UIADD3 UR12, UPT, UPT, UR10, 0x100, URZ ;  /* 0x000001000a0c7890 */ /* 0x000fe2000fffe0ff */
[----:B------:R-:W-:Y:S02]  /*39b0*/  UMOV UR11, 0x40004040 ;  /* 0x40004040000b7882 */ /* 0x000fe40000000000 */
[----:B------:R3:W4:Y:S01]  /*39c0*/  @P0 SYNCS.PHASECHK.TRANS64.TRYWAIT P2, [UR5], R0 ;  /* 0x00000000ff0005a7 */ /* 0x0007220008041105 */
[----:B------:R-:W-:Y:S11]  /*39d0*/  ELECT P0, URZ, PT ;  /* 0x0000000000ff782f */ /* 0x000ff60003800000 */
[----:B------:R-:W-:Y:S02]  /*39e0*/  @!UPT UIADD3 URZ, UPT, UPT, URZ, URZ, URZ ;  /* 0x000000fffffff290 */ /* 0x000fe4000fffe0ff */
[C---:B------:R-:W-:Y:S02]  /*39f0*/  @P0 R2UR.BROADCAST UR16, R4.reuse ;  /* 0x00000000041002ca */ /* 0x040fe400008e0000 */
[----:B------:R-:W-:Y:S01]  /*3a00*/  ELECT P0, URZ, PT ;  /* 0x0000000000ff782f */ /* 0x000fe20003800000 */
[----:B------:R-:W-:Y:S01]  /*3a10*/  UMOV UR15, 0x40004040 ;  /* 0x40004040000f7882 */ /* 0x000fe20000000000 */
[----:B------:R-:W-:Y:S01]  /*3a20*/  UMOV UR7, 0x40004040 ;  /* 0x4000404000077882 */ /* 0x000fe20000000000 */
[----:B------:R1:W-:Y:S01]  /*3a30*/  UTCHMMA gdesc[UR14], gdesc[UR10], tmem[UR8], tmem[UR32], idesc[UR33], UP2 ;  /* 0x00ff200a0e0075ea */ /* 0x0003e20009000008 */
[----:B------:R-:W-:Y:S01]  /*3a40*/  UPLOP3.LUT UP2, UPT, UPT, UPT, UPT, 0x80, 0x8 ;  /* 0x000000000008789c */ /* 0x000fe20003f4f070 */
[----:B------:R-:W-:Y:S01]  /*3a50*/  UMOV UR5, 0x40004040 ;  /* 0x4000404000057882 */ /* 0x000fe20000000000 */
[----:B------:R-:W-:Y:S01]  /*3a60*/  UMOV UR13, 0x40004040 ;  /* 0x40004040000d7882 */ /* 0x000fe20000000000 */
[----:B------:R-:W-:Y:S04]  /*3a70*/  UMOV UR9, 0x40004040 ;  /* 0x4000404000097882 */ /* 0x000fe80000000000 */
[----:B------:R2:W-:Y:S01]  /*3a80*/  UTCHMMA gdesc[UR4], gdesc[UR6], tmem[UR16], tmem[UR30], idesc[UR31], UPT ;  /* 0x00ff1e06040075ea */ /* 0x0005e2000b800010 */
[----:B-1----:R-:W-:Y:S01]  /*3a90*/  UIADD3 UR8, UPT, UPT, UR14, 0x4, URZ ;  /* 0x000000040e087890 */ /* 0x002fe2000fffe0ff */
[C---:B------:R-:W-:Y:S02]  /*3aa0*/  @P0 R2UR.BROADCAST UR15, R4.reuse ;  /* 0x00000000040f02ca */ /* 0x040fe400008e0000 */
[----:B------:R-:W-:Y:S01]  /*3ab0*/  ELECT P0, URZ, PT ;  /* 0x0000000000ff782f */ /* 0x000fe20003800000 */
[----:B------:R-:W-:Y:S02]  /*3ac0*/  UIADD3 UR10, UPT, UPT, UR10, 0x180, URZ ;  /* 0x000001800a0a7890 */ /* 0x000fe4000fffe0ff */
[----:B--2---:R-:W-:Y:S10]  /*3ad0*/  UIADD3 UR6, UPT, UPT, UR14, 0x6, URZ ;  /* 0x000000060e067890 */ /* 0x004ff4000fffe0ff */
[----:B------:R-:W-:Y:S01]  /*3ae0*/  @P0 R2UR.BROADCAST UR14, R4 ;  /* 0x00000000040e02ca */ /* 0x000fe200008e0000 */
[----:B------:R-:W-:Y:S02]  /*3af0*/  UIADD3 UR5, UPT, UPT, UR18, 0x40, URZ ;  /* 0x0000004012057890 */ /* 0x000fe4000fffe0ff */
[----:B------:R-:W-:Y:S01]  /*3b00*/  UIADD3 UR4, UPT, UPT, UR17, 0x1, URZ ;  /* 0x0000000111047890 */ /* 0x000fe2000fffe0ff */
[----:B------:R1:W-:Y:S03]  /*3b10*/  UTCHMMA gdesc[UR8], gdesc[UR12], tmem[UR15], tmem[UR28], idesc[UR29], UPT ;  /* 0x00ff1c0c080075ea */ /* 0x0003e6000b80000f */
[----:B------:R-:W-:Y:S03]  /*3b20*/  UISETP.GT.U32.AND UP0, UPT, UR4, 0x1, UPT ;  /* 0x000000010400788c */ /* 0x000fe6000bf04070 */
[----:B------:R-:W-:Y:S03]  /*3b30*/  UMOV UR4, UR19 ;  /* 0x0000001300047c82 */ /* 0x000fe60008000000 */
[----:B------:R3:W-:Y:S01]  /*3b40*/  UTCHMMA gdesc[UR6], gdesc[UR10], tmem[UR14], tmem[UR26], idesc[UR27], UPT ;  /* 0x00ff1a0a060075ea */ /* 0x0007e2000b80000e */
[----:B------:R3:W-:Y:S01]  /*3b50*/  UTCBAR [UR5], URZ ;  /* 0x000000ff050073e9 */ /* 0x0007e200080000ff */
[----:B-1----:R-:W-:Y:S07]  /*3b60*/  UIADD3 UR8, UPT, UPT, UR17, -0x1, URZ ;  /* 0xffffffff11087890 */ /* 0x002fee000fffe0ff */
[----:B------:R-:W-:Y:S01]  /*3b70*/  UMOV UR17, UR8 ;  /* 0x0000000800117c82 */ /* 0x000fe20008000000 */
[----:B------:R-:W-:Y:S05]  /*3b80*/  BRA.U UP0, `(.L_x_56) ;  /* 0xfffffffd002c7547 */ /* 0x000fea000b83ffff */
.L_x_53:
[----:B------:R-:W-:Y:S01]  /*3b90*/  UIADD3 UR4, UPT, UPT, UR23, 0x1, URZ ;  /* 0x0000000117047890 */ /* 0x000fe2000fffe0ff */
[----:B------:R-:W-:Y:S01]  /*3ba0*/  LOP3.LUT R3, R3, 0x1, RZ, 0x3c, !PT ;  /* 0x0000000103037812 */ /* 0x000fe200078e3cff */
[----:B---3--:R-:W-:Y:S02]  /*3bb0*/  UIADD3 UR5, UPT, UPT, UR24, 0xd0, URZ ;  /* 0x000000d018057890 */ /* 0x008fe4000fffe0ff */
[----:B------:R-:W-:-:S04]  /*3bc0*/  UISETP.NE.AND UP0, UPT, UR4, 0x2, UPT ;  /* 0x000000020400788c */ /* 0x000fc8000bf05270 */
[----:B------:R-:W-:Y:S02]  /*3bd0*/  USEL UR6, URZ, 0x1, UP0 ;  /* 0x00000001ff067887 */ /* 0x000fe40008000000 */
[----:B------:R-:W-:Y:S01]  /*3be0*/  USEL UR23, UR4, URZ, UP0 ;  /* 0x000000ff04177287 */ /* 0x000fe20008000000 */
[----:B------:R2:W-:Y:S03]  /*3bf0*/  UTCBAR [UR5], URZ ;  /* 0x000000ff050073e9 */ /* 0x0005e600080000ff */
[----:B------:R-:W-:Y:S01]  /*3c00*/  LOP3.LUT R8, R8, UR6, RZ, 0x3c, !PT ;  /* 0x0000000608087c12 */ /* 0x000fe2000f8e3cff */
[----:B------:R-:W-:Y:S07]  /*3c10*/  @P3 BRA `(.L_x_57) ;  /* 0xfffffff800a03947 */ /* 0x000fee000383ffff */
[----:B------:R-:W3:Y:S01]  /*3c20*/  S2UR UR6, SR_CgaCtaId ;  /* 0x00000000000679c3 */ /* 0x000ee20000008800 */
[----:B------:R-:W-:Y:S01]  /*3c30*/  ELECT P0, URZ, PT ;  /* 0x0000000000ff782f */ /* 0x000fe20003800000 */
[----:B-1----:R-:W-:Y:S01]  /*3c40*/  IMAD.MOV.U32 R0, RZ, RZ, 0x1 ;  /* 0x00000001ff007424 */ /* 0x002fe200078e00ff */
[----:B------:R-:W-:Y:S01]  /*3c50*/  UIADD3 UR20, UPT, UPT, UR20, 0xe0, URZ ;  /* 0x000000e014147890 */ /* 0x000fe2000fffe0ff */
[----:B------:R-:W-:Y:S01]  /*3c60*/  SHF.L.U32 R3, R8, 0x1f, RZ ;  /* 0x0000001f08037819 */ /* 0x000fe200000006ff */
[----:B------:R-:W-:-:S03]  /*3c70*/  UMOV UR4, 0x40 ;  /* 0x0000004000047882 */ /* 0x000fc60000000000 */
[----:B------:R-:W-:Y:S01]  /*3c80*/  UVIRTCOUNT.DEALLOC.SMPOOL 0x80 ;  /* 0x000000800000784c */ /* 0x000fe20000000000 */
[----:B---3--:R-:W-:Y:S02]  /*3c90*/  ULEA UR6, UR6, UR4, 0x18 ;  /* 0x0000000406067291 */ /* 0x008fe4000f8ec0ff */
[----:B------:R-:W-:-:S07]  /*3ca0*/  ULEA UR4, UR23, UR20, 0x3 ;  /* 0x0000001417047291 */ /* 0x000fce000f8e18ff */
[----:B------:R1:W-:Y:S02]  /*3cb0*/  @P0 STS.U8 [UR6+0x1c], R0 ;  /* 0x00001c00ff000988 */ /* 0x0003e40008000006 */
[----:B------:R-:W3:Y:S02]  /*3cc0*/  SYNCS.PHASECHK.TRANS64.TRYWAIT P0, [UR4], R3 ;  /* 0x00000003ff0075a7 */ /* 0x000ee40008001104 */
[----:B-1-3--:R-:W-:Y:S05]  /*3cd0*/  @!P0 BRA `(.L_x_58) ;  /* 0x0000004800bc8947 */ /* 0x00afea0003800000 */
.L_x_139:
[----:B------:R-:W-:-:S04]  /*3ce0*/  UIADD3 UR4, UPT, UPT, UR23, 0x1, URZ ;  /* 0x0000000117047890 */ /* 0x000fc8000fffe0ff */
[----:B------:R-:W-:-:S04]  /*3cf0*/  UISETP.NE.AND UP0, UPT, UR4, 0x2, UPT ;  /* 0x000000020400788c */ /* 0x000fc8000bf05270 */
[----:B--2---:R-:W-:Y:S02]  /*3d00*/  USEL UR5, URZ, 0x1, UP0 ;  /* 0x00000001ff057887 */ /* 0x004fe40008000000 */
[----:B------:R-:W-:-:S04]  /*3d10*/  USEL UR4, UR4, URZ, UP0 ;  /* 0x000000ff04047287 */ /* 0x000fc80008000000 */
[----:B------:R-:W-:Y:S01]  /*3d20*/  ULEA UR4, UR4, UR20, 0x3 ;  /* 0x0000001404047291 */ /* 0x000fe2000f8e18ff */
[----:B-1----:R-:W-:-:S04]  /*3d30*/  LOP3.LUT R3, R8, UR5, RZ, 0x3c, !PT ;  /* 0x0000000508037c12 */ /* 0x002fc8000f8e3cff */
[----:B------:R-:W-:-:S04]  /*3d40*/  SHF.L.U32 R3, R3, 0x1f, RZ ;  /* 0x0000001f03037819 */ /* 0x000fc800000006ff */
[----:B------:R-:W1:Y:S02]  /*3d50*/  SYNCS.PHASECHK.TRANS64.TRYWAIT P0, [UR4], R3 ;  /* 0x00000003ff0075a7 */ /* 0x000e640008001104 */
[----:B-1----:R-:W-:Y:S05]  /*3d60*/  @!P0 BRA `(.L_x_59) ;  /* 0x0000004800b08947 */ /* 0x002fea0003800000 */
.L_x_141:
[----:B------:R-:W-:Y:S01]  /*3d70*/  NOP ;  /* 0x0000000000007918 */ /* 0x000fe20000000000 */
[----:B-1----:R-:W1:Y:S01]  /*3d80*/  LDS R0, [UR6+0x14] ;  /* 0x00001406ff007984 */ /* 0x002e620008000800 */
[----:B------:R-:W-:Y:S01]  /*3d90*/  LOP3.LUT R2, R9, 0xffff, RZ, 0xc0, !PT ;  /* 0x0000ffff09027812 */ /* 0x000fe200078ec0ff */
[----:B------:R-:W-:Y:S02]  /*3da0*/  IMAD.MOV.U32 R3, RZ, RZ, 0xffff ;  /* 0x0000ffffff037424 */ /* 0x000fe400078e00ff */
[----:B------:R-:W-:Y:S01]  /*3db0*/  IMAD.MOV.U32 R5, RZ, RZ, 0x1 ;  /* 0x00000001ff057424 */ /* 0x000fe200078e00ff */
[----:B------:R-:W-:-:S04]  /*3dc0*/  SHF.R.U32.HI R2, RZ, 0x5, R2 ;  /* 0x00000005ff027819 */ /* 0x000fc80000011602 */
[-C--:B------:R-:W-:Y:S02]  /*3dd0*/  SHF.L.U32 R3, R3, R2.reuse, RZ ;  /* 0x0000000203037219 */ /* 0x080fe400000006ff */
[----:B------:R-:W-:Y:S02]  /*3de0*/  SHF.L.U32 R5, R5, R2, RZ ;  /* 0x0000000205057219 */ /* 0x000fe400000006ff */
[----:B-1----:R-:W-:-:S04]  /*3df0*/  LOP3.LUT R0, R0, R3, RZ, 0xc0, !PT ;  /* 0x0000000300007212 */ /* 0x002fc800078ec0ff */
[----:B------:R-:W-:-:S13]  /*3e00*/  ISETP.NE.AND P0, PT, R0, R3, PT ;  /* 0x000000030000720c */ /* 0x000fda0003f05270 */
[----:B------:R-:W-:Y:S05]  /*3e10*/  @P0 BRA `(.L_x_60) ;  /* 0x00000000005c0947 */ /* 0x000fea0003800000 */
[----:B------:R-:W1:Y:S02]  /*3e20*/  LDS R0, [UR6+0x18] ;  /* 0x00001806ff007984 */ /* 0x000e640008000800 */
[----:B-1----:R-:W-:-:S04]  /*3e30*/  LOP3.LUT R0, R0, R5, RZ, 0xc0, !PT ;  /* 0x0000000500007212 */ /* 0x002fc800078ec0ff */
[----:B------:R-:W-:-:S13]  /*3e40*/  ISETP.NE.AND P0, PT, R0, R5, PT ;  /* 0x000000050000720c */ /* 0x000fda0003f05270 */
[----:B------:R-:W-:Y:S05]  /*3e50*/  @P0 BRA `(.L_x_61) ;  /* 0x0000000000400947 */ /* 0x000fea0003800000 */
[----:B------:R-:W-:Y:S01]  /*3e60*/  R2UR UR4, R3 ;  /* 0x00000000030472ca */ /* 0x000fe200000e0000 */
[----:B------:R-:W1:Y:S01]  /*3e70*/  S2R R2, SR_LANEID ;  /* 0x0000000000027919 */ /* 0x000e620000000000 */
[----:B------:R-:W-:-:S04]  /*3e80*/  LOP3.LUT R5, RZ, R5, RZ, 0x33, !PT ;  /* 0x00000005ff057212 */ /* 0x000fc800078e33ff */
[----:B------:R-:W2:Y:S07]  /*3e90*/  REDUX UR7, R5 ;  /* 0x00000000050773c4 */ /* 0x000eae0000000000 */
[----:B------:R-:W-:-:S03]  /*3ea0*/  ULOP3.LUT UR5, URZ, UR4, URZ, 0x33, !UPT ;  /* 0x00000004ff057292 */ /* 0x000fc6000f8e33ff */
[----:B------:R-:W-:Y:S02]  /*3eb0*/  VOTEU.ANY UR4, UPT, PT ;  /* 0x0000000000047886 */ /* 0x000fe400038e0100 */
[----:B------:R-:W-:Y:S01]  /*3ec0*/  UFLO.U32 UR4, UR4 ;  /* 0x00000004000472bd */ /* 0x000fe200080e0000 */
[----:B------:R-:W-:-:S04]  /*3ed0*/  IMAD.U32 R0, RZ, RZ, UR5 ;  /* 0x00000005ff007e24 */ /* 0x000fc8000f8e00ff */
[----:B------:R-:W3:Y:S02]  /*3ee0*/  REDUX UR8, R0 ;  /* 0x00000000000873c4 */ /* 0x000ee40000000000 */
[----:B------:R1:W-:Y:S02]  /*3ef0*/  UTCATOMSWS.AND URZ, UR5 ;  /* 0x0000000500ff79e3 */ /* 0x0003e40008000000 */
[----:B-1----:R-:W-:Y:S01]  /*3f00*/  ISETP.EQ.U32.AND P0, PT, R2, UR4, PT ;  /* 0x0000000402007c0c */ /* 0x002fe2000bf02070 */
[----:B--2---:R-:W-:Y:S02]  /*3f10*/  IMAD.U32 R2, RZ, RZ, UR7 ;  /* 0x00000007ff027e24 */ /* 0x004fe4000f8e00ff */
[----:B---3--:R-:W-:-:S10]  /*3f20*/  IMAD.U32 R3, RZ, RZ, UR8 ;  /* 0x00000008ff037e24 */ /* 0x008fd4000f8e00ff */
[----:B------:R1:W-:Y:S04]  /*3f30*/  @P0 ATOMS.AND RZ, [UR6+0x14], R3 ;  /* 0x00001403ffff098c */ /* 0x0003e8000a800006 */
[----:B------:R1:W-:Y:S01]  /*3f40*/  @P0 ATOMS.AND RZ, [UR6+0x18], R2 ;  /* 0x00001802ffff098c */ /* 0x0003e2000a800006 */
[----:B------:R-:W-:Y:S05]  /*3f50*/  BRA `(.L_x_62) ;  /* 0x0000000000147947 */ /* 0x000fea0003800000 */
.L_x_61:
[----:B------:R-:W-:Y:S02]  /*3f60*/  MOV R2, 0x3f80 ;  /* 0x00003f8000027802 */ /* 0x000fe40000000f00 */
[----:B----45:R-:W-:Y:S05]  /*3f70*/  CALL.REL.NOINC `($__internal_0_$__cuda_sm10x_tcgen05_guardrail_trap_col_being_dealloced_not_returned_by_alloc) ;  /* 0x0000004c00247944 */ /* 0x030fea0003c00000 */
[----:B------:R-:W-:Y:S05]  /*3f80*/  BRA `(.L_x_62) ;  /* 0x0000000000087947 */ /* 0x000fea0003800000 */
.L_x_60:
[----:B------:R-:W-:Y:S02]  /*3f90*/  MOV R2, 0x3fb0 ;  /* 0x00003fb000027802 */ /* 0x000fe40000000f00 */
[----:B----45:R-:W-:Y:S05]  /*3fa0*/  CALL.REL.NOINC `($__internal_2_$__cuda_sm10x_tcgen05_guardrail_trap_unallocated_columns_being_dealloced) ;  /* 0x0000004c00307944 */ /* 0x030fea0003c00000 */
.L_x_62:
[----:B------:R-:W-:Y:S01]  /*3fb0*/  NOP ;  /* 0x0000000000007918 */ /* 0x000fe20000000000 */
[----:B------:R-:W-:Y:S05]  /*3fc0*/  EXIT ;  /* 0x000000000000794d */ /* 0x000fea0003800000 */
.L_x_46:
[----:B------:R-:W-:-:S09]  /*3fd0*/  UISETP.NE.OR UP0, UPT, UR15, 0x3, !UP2 ;  /* 0x000000030f00788c */ /* 0x000fd2000d705670 */
[----:B------:R-:W-:Y:S05]  /*3fe0*/  BRA.U UP0, `(.L_x_63) ;  /* 0x0000001100747547 */ /* 0x000fea000b800000 */
[----:B------:R-:W2:Y:S01]  /*3ff0*/  LDC.64 R2, c[0x0][0x988] ;  /* 0x00026200ff027b82 */ /* 0x000ea20000000a00 */
[----:B------:R-:W3:Y:S01]  /*4000*/  LDCU UR27, c[0x0][0x370] ;  /* 0x00006e00ff1b77ac */ /* 0x000ee20008000800 */
[----:B------:R-:W-:Y:S01]  /*4010*/  R2UR UR45, R84 ;  /* 0x00000000542d72ca */ /* 0x000fe200000e0000 */
[----:B------:R-:W-:Y:S01]  /*4020*/  IMAD.MOV.U32 R11, RZ, RZ, 0x1 ;  /* 0x00000001ff0b7424 */ /* 0x000fe200078e00ff */
[----:B------:R-:W-:Y:S01]  /*4030*/  R2UR UR44, R85 ;  /* 0x00000000552c72ca */ /* 0x000fe200000e0000 */
[----:B------:R-:W4:Y:S01]  /*4040*/  LDCU.128 UR28, c[0x0][0xc10] ;  /* 0x00018200ff1c77ac */ /* 0x000f220008000c00 */
[----:B------:R-:W-:Y:S02]  /*4050*/  IMAD.MOV.U32 R10, RZ, RZ, RZ ;  /* 0x000000ffff0a7224 */ /* 0x000fe400078e00ff */
[----:B------:R-:W1:Y:S01]  /*4060*/  S2UR UR6, SR_CgaCtaId ;  /* 0x00000000000679c3 */ /* 0x000e620000008800 */
[----:B------:R-:W4:Y:S01]  /*4070*/  LDCU UR26, c[0x0][0x374] ;  /* 0x00006e80ff1a77ac */ /* 0x000f220008000800 */
[----:B------:R-:W-:Y:S01]  /*4080*/  IMAD.MOV.U32 R9, RZ, RZ, 0x2000 ;  /* 0x00002000ff097424 */ /* 0x000fe200078e00ff */
[----:B------:R-:W3:Y:S05]  /*4090*/  LDCU.128 UR32, c[0x0][0xa80] ;  /* 0x00015000ff2077ac */ /* 0x000eea0008000c00 */
[----:B------:R-:W3:Y:S01]  /*40a0*/  LDC.64 R12, c[0x0][0x348] ;  /* 0x0000d200ff0c7b82 */ /* 0x000ee20000000a00 */
[----:B------:R-:W3:Y:S01]  /*40b0*/  LDCU UR17, c[0x0][0xc0c] ;  /* 0x00018180ff1177ac */ /* 0x000ee20008000800 */
[----:B------:R-:W3:Y:S01]  /*40c0*/  LDCU UR47, c[0x0][0xc20] ;  /* 0x00018400ff2f77ac */ /* 0x000ee20008000800 */
[----:B--2---:R-:W-:Y:S01]  /*40d0*/  ISETP.NE.U32.AND P0, PT, R2, RZ, PT ;  /* 0x000000ff0200720c */ /* 0x004fe20003f05070 */
[----:B------:R-:W2:Y:S03]  /*40e0*/  LDCU UR4, c[0x0][0xc30] ;  /* 0x00018600ff0477ac */ /* 0x000ea60008000800 */
[----:B------:R-:W-:Y:S01]  /*40f0*/  ISETP.NE.AND.EX P0, PT, R3, RZ, PT, P0 ;  /* 0x000000ff0300720c */ /* 0x000fe20003f05300 */
[----:B------:R-:W2:Y:S01]  /*4100*/  LDCU.128 UR40, c[0x0][0xa90] ;  /* 0x00015200ff2877ac */ /* 0x000ea20008000c00 */
[----:B------:R-:W2:Y:S01]  /*4110*/  LDC.64 R2, c[0x0][0x990] ;  /* 0x00026400ff027b82 */ /* 0x000ea20000000a00 */
[----:B------:R-:W-:Y:S01]  /*4120*/  UMOV UR24, 0x400 ;  /* 0x0000040000187882 */ /* 0x000fe20000000000 */
[----:B----4-:R-:W-:-:S02]  /*4130*/  UIMAD.WIDE.U32 UR8, UR26, UR31, URZ ;  /* 0x0000001f1a0872a5 */ /* 0x010fc4000f8e00ff */
[----:B-1----:R-:W-:Y:S02]  /*4140*/  ULEA UR24, UR6, UR24, 0x18 ;  /* 0x0000001806187291 */ /* 0x002fe4000f8ec0ff */
[----:B---3--:R-:W-:Y:S02]  /*4150*/  UIMAD.WIDE.U32 UR6, UR27, UR28, URZ ;  /* 0x0000001c1b0672a5 */ /* 0x008fe4000f8e00ff */
[----:B------:R-:W-:Y:S02]  /*4160*/  UISETP.NE.AND UP5, UPT, UR32, 0x1, UPT ;  /* 0x000000012000788c */ /* 0x000fe4000bfa5270 */
[----:B------:R-:W-:Y:S02]  /*4170*/  UIADD3 UR36, UPT, UPT, UR24, 0xc8, URZ ;  /* 0x000000c818247890 */ /* 0x000fe4000fffe0ff */
[----:B------:R-:W-:Y:S01]  /*4180*/  UISETP.GE.AND UP0, UPT, UR39, 0x1, UPT ;  /* 0x000000012700788c */ /* 0x000fe2000bf06270 */
[----:B------:R-:W-:Y:S01]  /*4190*/  UMOV UR38, UR7 ;  /* 0x0000000700267c82 */ /* 0x000fe20008000000 */
[----:B------:R-:W-:Y:S01]  /*41a0*/  UMOV UR37, UR9 ;  /* 0x0000000900257c82 */ /* 0x000fe20008000000 */
[----:B------:R-:W-:-:S02]  /*41b0*/  UISETP.NE.AND UP1, UPT, UR17, 0x1, UPT ;  /* 0x000000011100788c */ /* 0x000fc4000bf25270 */
[----:B------:R-:W-:Y:S01]  /*41c0*/  UISETP.NE.AND UP0, UPT, UR30, 0x1, UPT ;  /* 0x000000011e00788c */ /* 0x000fe2000bf05270 */
[----:B------:R-:W-:Y:S01]  /*41d0*/  UMOV UR23, URZ ;  /* 0x000000ff00177c82 */ /* 0x000fe20008000000 */
[----:B------:R-:W1:Y:S01]  /*41e0*/  LDCU UR48, c[0x0][0xaa0] ;  /* 0x00015400ff3077ac */ /* 0x000e620008000800 */
[----:B------:R-:W-:Y:S02]  /*41f0*/  UPLOP3.LUT UP4, UPT, UPT, UPT, UPT, 0x40, 0x4 ;  /* 0x000000000004789c */ /* 0x000fe40003f8e870 */
[----:B------:R-:W-:Y:S01]  /*4200*/  UISETP.NE.AND UP6, UPT, UR39, 0x1, UPT ;  /* 0x000000012700788c */ /* 0x000fe2000bfc5270 */
[----:B------:R-:W3:Y:S01]  /*4210*/  LDCU.64 UR18, c[0x0][0xc28] ;  /* 0x00018500ff1277ac */ /* 0x000ee20008000a00 */
[----:B--2---:R-:W-:Y:S02]  /*4220*/  UISETP.NE.AND UP2, UPT, UR4, 0x1, UPT ;  /* 0x000000010400788c */ /* 0x004fe4000bf45270 */
[----:B------:R-:W-:Y:S02]  /*4230*/  UPRMT UR36, URZ, 0x654, UR36 ;  /* 0x00000654ff247896 */ /* 0x000fe40008000024 */
[----:B------:R-:W-:-:S02]  /*4240*/  USHF.R.U32.HI UR38, URZ, UR29, UR38 ;  /* 0x0000001dff267299 */ /* 0x000fc40008011626 */
[----:B------:R-:W-:Y:S02]  /*4250*/  USHF.R.U32.HI UR37, URZ, UR47, UR37 ;  /* 0x0000002fff257299 */ /* 0x000fe40008011625 */
[----:B------:R-:W-:Y:S02]  /*4260*/  UISETP.NE.AND UP1, UPT, UR35, 0x1, UPT ;  /* 0x000000012300788c */ /* 0x000fe4000bf25270 */
[----:B------:R-:W-:Y:S01]  /*4270*/  UISETP.NE.AND UP0, UPT, UR42, 0x1, UPT ;  /* 0x000000012a00788c */ /* 0x000fe2000bf05270 */
[----:B------:R-:W-:-:S10]  /*4280*/  VOTEU.ANY UP5, P0 ;  /* 0x0000000000ff7886 */ /* 0x000fd400000a0100 */
.L_x_72:
[----:B------:R-:W-:Y:S04]  /*4290*/  SHF.L.U32 R5, R10, 0x1f, RZ ;  /* 0x0000001f0a057819 */ /* 0x000fe800000006ff */
[----:B--2---:R-:W2:Y:S02]  /*42a0*/  SYNCS.PHASECHK.TRANS64.TRYWAIT P0, [UR24+0xc0], R5 ;  /* 0x0000c005ff0075a7 */ /* 0x004ea40008001118 */
[----:B--2---:R-:W-:Y:S05]  /*42b0*/  @!P0 BRA `(.L_x_64) ;  /* 0x0000004400748947 */ /* 0x004fea0003800000 */
.L_x_143:
[----:B--2---:R-:W2:Y:S01]  /*42c0*/  LDS.128 R4, [UR24+0x100] ;  /* 0x00010018ff047984 */ /* 0x004ea20008000c00 */
[----:B------:R-:W-:Y:S01]  /*42d0*/  UISETP.GE.AND UP0, UPT, UR39, 0x1, UPT ;  /* 0x000000012700788c */ /* 0x000fe2000bf06270 */
[----:B------:R-:W-:Y:S01]  /*42e0*/  @!PT LDS RZ, [RZ] ;  /* 0x00000000fffff984 */ /* 0x000fe20000000800 */
[----:B------:R-:W-:Y:S01]  /*42f0*/  @!PT LDS RZ, [RZ] ;  /* 0x00000000fffff984 */ /* 0x000fe20000000800 */
[----:B------:R-:W-:Y:S01]  /*4300*/  @!PT LDS RZ, [RZ] ;  /* 0x00000000fffff984 */ /* 0x000fe20000000800 */
[----:B------:R-:W-:Y:S01]  /*4310*/  @!PT LDS RZ, [RZ] ;  /* 0x00000000fffff984 */ /* 0x000fe20000000800 */
[----:B------:R4:W-:Y:S06]  /*4320*/  MEMBAR.ALL.CTA ;  /* 0x0000000000007992 */ /* 0x0009ec0000008000 */
[----:B----4-:R-:W4:Y:S02]  /*4330*/  FENCE.VIEW.ASYNC.S ;  /* 0x00000000000073c6 */ /* 0x010f240000000000 */
[----:B----4-:R-:W-:Y:S01]  /*4340*/  SYNCS.ARRIVE.TRANS64.RED.A1T0 RZ, [UR36], RZ ;  /* 0x000000ffffff79a7 */ /* 0x010fe20008100424 */
[----:B--2---:R-:W-:Y:S11]  /*4350*/  LOP3.LUT P0, RZ, R6, 0x1, RZ, 0xc0, !PT ;  /* 0x0000000106ff7812 */ /* 0x004ff6000780c0ff */
[----:B------:R-:W-:Y:S02]  /*4360*/  @!UPT UIADD3 URZ, UPT, UPT, URZ, URZ, URZ ;  /* 0x000000fffffff290 */ /* 0x000fe4000fffe0ff */
[----:B------:R-:W-:Y:S01]  /*4370*/  VOTEU.ANY UP1, P0 ;  /* 0x0000000000ff7886 */ /* 0x000fe20000020100 */
[----:B------:R-:W-:Y:S11]  /*4380*/  PLOP3.LUT P0, PT, PT, PT, UP1, 0x80, 0x8 ;  /* 0x000000000008781c */ /* 0x000ff60003f0f018 */
[----:B------:R-:W-:Y:S02]  /*4390*/  @!UPT UIADD3 URZ, UPT, UPT, URZ, URZ, URZ ;  /* 0x000000fffffff290 */ /* 0x000fe4000fffe0ff */
[----:B------:R-:W-:Y:S02]  /*43a0*/  @P0 MOV R8, R4 ;  /* 0x0000000400080202 */ /* 0x000fe40000000f00 */
[----:B------:R-:W-:Y:S02]  /*43b0*/  @P0 LOP3.LUT R0, R5, 0xffff, RZ, 0xc0, !PT ;  /* 0x0000ffff05000812 */ /* 0x000fe400078ec0ff */
[----:B------:R-:W-:Y:S02]  /*43c0*/  @P0 R2UR UR5, R8 ;  /* 0x00000000080502ca */ /* 0x000fe400000e0000 */
[----:B------:R-:W-:Y:S11]  /*43d0*/  @P0 R2UR UR4, R0 ;  /* 0x00000000000402ca */ /* 0x000ff600000e0000 */
[----:B------:R-:W-:Y:S02]  /*43e0*/  @UP1 UMOV UR16, UR5 ;  /* 0x0000000500101c82 */ /* 0x000fe40008000000 */
[----:B------:R-:W-:Y:S01]  /*43f0*/  @UP1 UMOV UR15, UR4 ;  /* 0x00000004000f1c82 */ /* 0x000fe20008000000 */
[----:B------:R-:W-:Y:S05]  /*4400*/  BRA.U !UP0, `(.L_x_65) ;  /* 0x0000000108b47547 */ /* 0x000fea000b800000 */
[----:B------:R-:W-:Y:S02]  /*4410*/  UIMAD.WIDE.U32 UR8, UR15, UR31, URZ ;  /* 0x0000001f0f0872a5 */ /* 0x000fe4000f8e00ff */
[----:B------:R-:W-:Y:S02]  /*4420*/  UP2UR UR14, UPR, URZ, 0x2 ;  /* 0x00000002ff0e7883 */ /* 0x000fe40008000000 */
[----:B------:R-:W-:Y:S02]  /*4430*/  UISETP.NE.AND UP1, UPT, UR30, 0x1, UPT ;  /* 0x000000011e00788c */ /* 0x000fe4000bf25270 */
[----:B------:R-:W-:Y:S02]  /*4440*/  UIMAD.WIDE.U32 UR10, UR16, UR28, URZ ;  /* 0x0000001c100a72a5 */ /* 0x000fe4000f8e00ff */
[----:B------:R-:W-:Y:S02]  /*4450*/  USEL UR4, UR26, UR37, !UP1 ;  /* 0x000000251a047287 */ /* 0x000fe4000c800000 */
[----:B------:R-:W-:Y:S02]  /*4460*/  UISETP.NE.AND UP0, UPT, UR17, 0x1, UPT ;  /* 0x000000011100788c */ /* 0x000fe4000bf05270 */
[----:B---3--:R-:W-:Y:S02]  /*4470*/  UIMAD.WIDE.U32 UR12, UR4, UR18, URZ ;  /* 0x00000012040c72a5 */ /* 0x008fe4000f8e00ff */
[----:B------:R-:W-:Y:S01]  /*4480*/  USEL UR7, UR27, UR38, !UP0 ;  /* 0x000000261b077287 */ /* 0x000fe2000c000000 */
[----:B------:R-:W-:Y:S02]  /*4490*/  UMOV UR5, UR9 ;  /* 0x0000000900057c82 */ /* 0x000fe40008000000 */
[----:B------:R-:W-:Y:S02]  /*44a0*/  USHF.R.U32.HI UR6, URZ, UR47, UR5 ;  /* 0x0000002fff067299 */ /* 0x000fe40008011605 */
[----:B------:R-:W-:Y:S02]  /*44b0*/  UIMAD.WIDE.U32 UR20, UR7, UR18, URZ ;  /* 0x00000012071472a5 */ /* 0x000fe4000f8e00ff */
[----:B------:R-:W-:Y:S02]  /*44c0*/  USEL UR6, UR15, UR6, !UP1 ;  /* 0x000000060f067287 */ /* 0x000fe4000c800000 */
[----:B------:R-:W-:Y:S01]  /*44d0*/  UISETP.NE.AND UP1, UPT, UR14, URZ, UPT ;  /* 0x000000ff0e00728c */ /* 0x000fe2000bf25270 */
[----:B------:R-:W-:Y:S01]  /*44e0*/  UMOV UR5, UR11 ;  /* 0x0000000b00057c82 */ /* 0x000fe20008000000 */
[----:B------:R-:W-:Y:S02]  /*44f0*/  UIMAD.WIDE.U32 UR10, UR6, UR18, URZ ;  /* 0x00000012060a72a5 */ /* 0x000fe4000f8e00ff */
[----:B------:R-:W-:Y:S03]  /*4500*/  USHF.R.U32.HI UR8, URZ, UR29, UR5 ;  /* 0x0000001dff087299 */ /* 0x000fe60008011605 */
[----:B------:R-:W-:Y:S02]  /*4510*/  UMOV UR5, UR13 ;  /* 0x0000000d00057c82 */ /* 0x000fe40008000000 */
[----:B------:R-:W-:Y:S03]  /*4520*/  @UP6 USHF.R.U32.HI UR4, URZ, UR19, UR5 ;  /* 0x00000013ff046299 */ /* 0x000fe60008011605 */
[----:B------:R-:W-:Y:S01]  /*4530*/  UMOV UR5, UR21 ;  /* 0x0000001500057c82 */ /* 0x000fe20008000000 */
[----:B------:R-:W-:Y:S02]  /*4540*/  UIMAD UR4, UR39, UR4, URZ ;  /* 0x00000004270472a4 */ /* 0x000fe4000f8e02ff */
[----:B------:R-:W-:Y:S02]  /*4550*/  @UP6 USHF.R.U32.HI UR7, URZ, UR19, UR5 ;  /* 0x00000013ff076299 */ /* 0x000fe40008011605 */
[----:B------:R-:W-:Y:S02]  /*4560*/  USEL UR5, UR16, UR8, !UP0 ;  /* 0x0000000810057287 */ /* 0x000fe4000c000000 */
[----:B------:R-:W-:Y:S02]  /*4570*/  UIMAD UR8, UR39, UR7, URZ ;  /* 0x00000007270872a4 */ /* 0x000fe4000f8e02ff */
[----:B------:R-:W-:Y:S03]  /*4580*/  UISETP.GE.AND UP0, UPT, UR6, UR4, UPT ;  /* 0x000000040600728c */ /* 0x000fe6000bf06270 */
[----:B------:R-:W-:Y:S01]  /*4590*/  UMOV UR4, UR11 ;  /* 0x0000000b00047c82 */ /* 0x000fe20008000000 */
[----:B------:R-:W-:Y:S02]  /*45a0*/  UISETP.GE.OR UP0, UPT, UR5, UR8, UP0 ;  /* 0x000000080500728c */ /* 0x000fe40008706670 */
[----:B------:R-:W-:Y:S02]  /*45b0*/  USHF.R.U32.HI UR4, URZ, UR19, UR4 ;  /* 0x00000013ff047299 */ /* 0x000fe40008011604 */
[----:B------:R-:W-:Y:S02]  /*45c0*/  UIMAD.WIDE.U32 UR8, UR5, UR18, URZ ;  /* 0x00000012050872a5 */ /* 0x000fe4000f8e00ff */
[----:B------:R-:W-:Y:S04]  /*45d0*/  USEL UR10, UR6, UR4, !UP6 ;  /* 0x00000004060a7287 */ /* 0x000fe8000f000000 */
[----:B------:R-:W-:Y:S01]  /*45e0*/  UIADD3 UR11, UPT, UPT, -UR10, URZ, URZ ;  /* 0x000000ff0a0b7290 */ /* 0x000fe2000fffe1ff */
[----:B------:R-:W-:Y:S02]  /*45f0*/  @!UP0 UMOV UR4, UR9 ;  /* 0x0000000900048c82 */ /* 0x000fe40008000000 */
[----:B------:R-:W-:Y:S02]  /*4600*/  @!UP0 USHF.R.U32.HI UR4, URZ, UR19, UR4 ;  /* 0x00000013ff048299 */ /* 0x000fe40008011604 */
[----:B------:R-:W-:Y:S02]  /*4610*/  UIMAD UR8, UR39, UR11, UR6 ;  /* 0x0000000b270872a4 */ /* 0x000fe4000f8e0206 */
[----:B------:R-:W-:Y:S04]  /*4620*/  @!UP0 USEL UR4, UR5, UR4, !UP6 ;  /* 0x0000000405048287 */ /* 0x000fe8000f000000 */
[----:B------:R-:W-:Y:S02]  /*4630*/  @!UP0 UIMAD UR8, UR7, UR8, UR4 ;  /* 0x00000008070882a4 */ /* 0x000fe4000f8e0204 */
[----:B------:R-:W-:Y:S02]  /*4640*/  @!UP0 UIADD3 UR9, UPT, UPT, UR10, -UR4, URZ ;  /* 0x800000040a098290 */ /* 0x000fe4000fffe0ff */
[----:B------:R-:W-:Y:S02]  /*4650*/  UIADD3 UR4, UPT, UPT, -UR5, URZ, URZ ;  /* 0x000000ff05047290 */ /* 0x000fe4000fffe1ff */
[----:B------:R-:W-:Y:S02]  /*4660*/  UIADD3 UR7, UPT, UPT, -UR6, URZ, URZ ;  /* 0x000000ff06077290 */ /* 0x000fe4000fffe1ff */
[----:B------:R-:W-:Y:S02]  /*4670*/  @!UP0 UIMAD UR6, UR9, UR39, UR5 ;  /* 0x00000027090682a4 */ /* 0x000fe4000f8e0205 */
[----:B------:R-:W-:Y:S02]  /*4680*/  UIMAD UR16, UR17, UR4, UR16 ;  /* 0x00000004111072a4 */ /* 0x000fe4000f8e0210 */
[----:B------:R-:W-:Y:S01]  /*4690*/  UIMAD UR15, UR30, UR7, UR15 ;  /* 0x000000071e0f72a4 */ /* 0x000fe2000f8e020f */
[----:B------:R-:W-:Y:S02]  /*46a0*/  @!UP0 UMOV UR5, UR8 ;  /* 0x0000000800058c82 */ /* 0x000fe40008000000 */
[----:B------:R-:W-:Y:S02]  /*46b0*/  UIMAD UR16, UR5, UR17, UR16 ;  /* 0x00000011051072a4 */ /* 0x000fe4000f8e0210 */
[----:B------:R-:W-:Y:S11]  /*46c0*/  UIMAD UR15, UR6, UR30, UR15 ;  /* 0x0000001e060f72a4 */ /* 0x000ff6000f8e020f */
[----:B------:R-:W-:Y:S01]  /*46d0*/  @!UPT UIADD3 URZ, UPT, UPT, URZ, URZ, URZ ;  /* 0x000000fffffff290 */ /* 0x000fe2000fffe0ff */
.L_x_65:
[----:B------:R-:W2:Y:S01]  /*46e0*/  @!UP2 LDCU.128 UR8, c[0x0][0xc10] ;  /* 0x00018200ff08a7ac */ /* 0x000ea20008000c00 */
[C---:B------:R-:W-:Y:S02]  /*46f0*/  ISETP.NE.U32.AND P2, PT, R2.reuse, RZ, PT ;  /* 0x000000ff0200720c */ /* 0x040fe40003f45070 */
[----:B------:R-:W-:Y:S02]  /*4700*/  ISETP.NE.U32.AND P1, PT, R2, RZ, PT ;  /* 0x000000ff0200720c */ /* 0x000fe40003f25070 */
[C---:B------:R-:W-:Y:S02]  /*4710*/  ISETP.NE.AND.EX P2, PT, R3.reuse, RZ, PT, P2 ;  /* 0x000000ff0300720c */ /* 0x040fe40003f45320 */
[----:B------:R-:W-:Y:S01]  /*4720*/  ISETP.NE.AND.EX P1, PT, R3, RZ, PT, P1 ;  /* 0x000000ff0300720c */ /* 0x000fe20003f25310 */
[----:B------:R-:W4:Y:S01]  /*4730*/  @!UP2 LDCU UR5, c[0x0][0xc0c] ;  /* 0x00018180ff05a7ac */ /* 0x000f220008000800 */
[----:B------:R-:W-:Y:S02]  /*4740*/  USHF.L.U32 UR25, UR22, 0x6, URZ ;  /* 0x0000000616197899 */ /* 0x000fe400080006ff */
[----:B--2---:R-:W-:Y:S07]  /*4750*/  UIMAD.WIDE.U32 UR6, UR16, UR8, URZ ;  /* 0x00000008100672a5 */ /* 0x004fee000f8e00ff */
[----:B------:R-:W-:Y:S01]  /*4760*/  @!UP2 UMOV UR4, UR7 ;  /* 0x000000070004ac82 */ /* 0x000fe20008000000 */
[----:B----4-:R-:W-:Y:S02]  /*4770*/  @!UP2 UISETP.NE.AND UP0, UPT, UR5, 0x1, UPT ;  /* 0x000000010500a88c */ /* 0x010fe4000bf05270 */
[----:B------:R-:W-:Y:S02]  /*4780*/  @!UP2 USHF.R.U32.HI UR4, URZ, UR9, UR4 ;  /* 0x00000009ff04a299 */ /* 0x000fe40008011604 */
[----:B------:R-:W-:Y:S02]  /*4790*/  UIMAD.WIDE.U32 UR6, UR15, UR11, URZ ;  /* 0x0000000b0f0672a5 */ /* 0x000fe4000f8e00ff */
[----:B------:R-:W-:Y:S02]  /*47a0*/  @!UP2 USEL UR8, UR16, UR4, !UP0 ;  /* 0x000000041008a287 */ /* 0x000fe4000c000000 */
[----:B------:R-:W-:Y:S03]  /*47b0*/  @!UP2 UISETP.NE.AND UP0, UPT, UR10, 0x1, UPT ;  /* 0x000000010a00a88c */ /* 0x000fe6000bf05270 */
[----:B------:R-:W-:Y:S02]  /*47c0*/  @!UP2 UMOV UR6, UR7 ;  /* 0x000000070006ac82 */ /* 0x000fe40008000000 */
[----:B------:R-:W2:Y:S02]  /*47d0*/  @!UP2 LDCU UR4, c[0x0][0xc20] ;  /* 0x00018400ff04a7ac */ /* 0x000ea40008000800 */
[----:B--2---:R-:W-:Y:S04]  /*47e0*/  @!UP2 USHF.R.U32.HI UR6, URZ, UR4, UR6 ;  /* 0x00000004ff06a299 */ /* 0x004fe80008011606 */
[----:B------:R-:W-:Y:S04]  /*47f0*/  @!UP2 USEL UR6, UR15, UR6, !UP0 ;  /* 0x000000060f06a287 */ /* 0x000fe8000c000000 */
[----:B------:R-:W-:Y:S02]  /*4800*/  @!UP2 UIADD3 UR4, UPT, UPT, -UR8, UR6, URZ ;  /* 0x000000060804a290 */ /* 0x000fe4000fffe1ff */
[----:B------:R-:W-:Y:S02]  /*4810*/  @!UP2 UIADD3 UR6, UPT, UPT, UR8, -UR6, URZ ;  /* 0x800000060806a290 */ /* 0x000fe4000fffe0ff */
[----:B------:R-:W-:Y:S02]  /*4820*/  @!UP2 UIMAD UR16, UR4, UR5, UR16 ;  /* 0x000000050410a2a4 */ /* 0x000fe4000f8e0210 */
[----:B------:R-:W-:Y:S01]  /*4830*/  @!UP2 UIMAD UR15, UR6, UR10, UR15 ;  /* 0x0000000a060fa2a4 */ /* 0x000fe2000f8e020f */
[----:B------:R-:W-:Y:S11]  /*4840*/  BRA.U UP4, `(.L_x_66) ;  /* 0x0000000104107547 */ /* 0x000ff6000b800000 */
[----:B------:R-:W-:Y:S04]  /*4850*/  MOV R0, UR46 ;  /* 0x0000002e00007c02 */ /* 0x000fe80008000f00 */
[----:B------:R-:W-:Y:S04]  /*4860*/  SHF.L.U32 R15, R0, 0x1f, RZ ;  /* 0x0000001f000f7819 */ /* 0x000fe800000006ff */
[----:B------:R-:W2:Y:S02]  /*4870*/  SYNCS.PHASECHK.TRANS64.TRYWAIT P3, [UR24+0xb8], R15 ;  /* 0x0000b80fff0075a7 */ /* 0x000ea40008061118 */
[----:B--2---:R-:W-:Y:S05]  /*4880*/  @!P3 BRA `(.L_x_67) ;  /* 0x000000400018b947 */ /* 0x004fea0003800000 */
.L_x_66:
[----:B------:R-:W-:Y:S05]  /*4890*/  @!P2 BRA `(.L_x_68) ;  /* 0x000000000030a947 */ /* 0x000fea0003800000 */
[----:B------:R-:W-:Y:S01]  /*48a0*/  UPLOP3.LUT UP3, UPT, UPT, UPT, UP5, 0x80, 0x8 ;  /* 0x000000000008789c */ /* 0x000fe20003f6f050 */
[----:B------:R-:W-:Y:S01]  /*48b0*/  HFMA2 R90, -RZ, RZ, 0, 5.9604644775390625e-08 ;  /* 0x00000001ff5a7431 */ /* 0x000fe200000001ff */
[----:B------:R-:W4:Y:S04]  /*48c0*/  LDCU.64 UR4, c[0x0][0x358] ;  /* 0x00006b00ff0477ac */ /* 0x000f280008000a00 */
[----:B------:R-:W-:Y:S11]  /*48d0*/  PLOP3.LUT P2, PT, PT, PT, UP3, 0x80, 0x8 ;  /* 0x000000000008781c */ /* 0x000ff60003f4f038 */
[----:B------:R-:W-:Y:S02]  /*48e0*/  @!UPT UIADD3 URZ, UPT, UPT, URZ, URZ, URZ ;  /* 0x000000fffffff290 */ /* 0x000fe4000fffe0ff */
[----:B--2---:R-:W2:Y:S01]  /*48f0*/  @P2 LDC.64 R14, c[0x0][0x988] ;  /* 0x00026200ff0e2b82 */ /* 0x004ea20000000a00 */
[----:B------:R-:W-:Y:S04]  /*4900*/  @P2 IMAD R0, R17, R2, RZ ;  /* 0x0000000211002224 */ /* 0x000fe800078e02ff */
[----:B--2---:R-:W-:Y:S01]  /*4910*/  @P2 IMAD.WIDE R14, R0, 0x4, R14 ;  /* 0x00000004000e2825 */ /* 0x004fe200078e020e */
[----:B------:R-:W-:Y:S04]  /*4920*/  MOV R0, 0x1 ;  /* 0x0000000100007802 */ /* 0x000fe80000000f00 */
[----:B----45:R4:W5:Y:S01]  /*4930*/  @P2 LDG.E R41, desc[UR4][R14.64] ;  /* 0x000000040e292981 */ /* 0x030962000c1e1900 */
[----:B------:R-:W-:Y:S01]  /*4940*/  @!P2 PRMT R90, R0, 0x7610, R90 ;  /* 0x00007610005aa816 */ /* 0x000fe2000000005a */
[----:B----4-:R-:W2:Y:S06]  /*4950*/  @!P2 LDC R41, c[0x0][0x980] ;  /* 0x00026000ff29ab82 */ /* 0x010eac0000000800 */
.L_x_68:
[----:B--2--5:R-:W-:Y:S01]  /*4960*/  @!P1 FSETP.EQ.AND P2, PT, R41, RZ, PT ;  /* 0x000000ff2900920b */ /* 0x024fe20003f42000 */
[----:B------:R-:W-:Y:S01]  /*4970*/  @!UPT UIADD3 URZ, UPT, UPT, URZ, URZ, URZ ;  /* 0x000000fffffff290 */ /* 0x000fe2000fffe0ff */
[----:B------:R-:W-:Y:S11]  /*4980*/  @!P1 BRA `(.L_x_69) ;  /* 0x0000000000149947 */ /* 0x000ff60003800000 */
[----:B------:R-:W-:Y:S02]  /*4990*/  LOP3.LUT P1, RZ, R90, 0xff, RZ, 0xc0, !PT ;  /* 0x000000ff5aff7812 */ /* 0x000fe4000782c0ff */
[----:B------:R-:W-:Y:S04]  /*49a0*/  PLOP3.LUT P2, PT, PT, PT, UP3, 0x80, 0x8 ;  /* 0x000000000008781c */ /* 0x000fe80003f4f038 */
[----:B------:R-:W-:Y:S07]  /*49b0*/  PLOP3.LUT P2, PT, P2, PT, PT, 0x8, 0x80 ;  /* 0x000000000080781c */ /* 0x000fee000174e170 */
[----:B------:R-:W-:Y:S11]  /*49c0*/  @P1 FSETP.EQ.AND P2, PT, R41, RZ, PT ;  /* 0x000000ff2900120b */ /* 0x000ff60003f42000 */
[----:B------:R-:W-:Y:S02]  /*49d0*/  @!UPT UIADD3 URZ, UPT, UPT, URZ, URZ, URZ ;  /* 0x000000fffffff290 */ /* 0x000fe4000fffe0ff */
.L_x_69:
[----:B------:R-:W-:Y:S01]  /*49e0*/  ULEA UR7, UR23, UR24, 0x3 ;  /* 0x0000001817077291 */ /* 0x000fe2000f8e18ff */
[----:B------:R-:W-:Y:S01]  /*49f0*/  SHF.L.U32 R15, R11, 0x1f, RZ ;  /* 0x0000001f0b0f7819 */ /* 0x000fe200000006ff */
[----:B------:R-:W-:Y:S02]  /*4a00*/  USHF.L.U32 UR11, UR50, 0x7, URZ ;  /* 0x00000007320b7899 */ /* 0x000fe400080006ff */
[----:B------:R-:W-:Y:S02]  /*4a10*/  UISETP.NE.AND UP0, UPT, UR32, 0x1, UPT ;  /* 0x000000012000788c */ /* 0x000fe4000bf05270 */
[----:B------:R-:W-:Y:S01]  /*4a20*/  UIMAD.WIDE.U32 UR4, UR11, UR33, URZ ;  /* 0x000000210b0472a5 */ /* 0x000fe2000f8e00ff */
[----:B------:R-:W-:Y:S02]  /*4a30*/  ELECT P3, URZ, PT ;  /* 0x0000000000ff782f */ /* 0x000fe40003860000 */
[----:B------:R-:W2:Y:S02]  /*4a40*/  SYNCS.PHASECHK.TRANS64.TRYWAIT P1, [UR7+0x98], R15 ;  /* 0x0000980fff0075a7 */ /* 0x000ea40008021107 */
[----:B------:R-:W-:Y:S02]  /*4a50*/  PLOP3.LUT P2, PT, P2, P3, PT, 0xf2, 0x2f ;  /* 0x00000000002f781c */ /* 0x000fe40001747e72 */
[----:B------:R-:W-:Y:S02]  /*4a60*/  UMOV UR4, UR5 ;  /* 0x0000000500047c82 */ /* 0x000fe40008000000 */
[----:B------:R-:W-:Y:S04]  /*4a70*/  USHF.R.U32.HI UR4, URZ, UR34, UR4 ;  /* 0x00000022ff047299 */ /* 0x000fe80008011604 */
[----:B------:R-:W-:Y:S02]  /*4a80*/  USEL UR12, UR11, UR4, !UP0 ;  /* 0x000000040b0c7287 */ /* 0x000fe4000c000000 */
[----:B------:R-:W-:Y:S02]  /*4a90*/  UISETP.NE.AND UP0, UPT, UR35, 0x1, UPT ;  /* 0x000000012300788c */ /* 0x000fe4000bf05270 */
[----:B------:R-:W-:Y:S02]  /*4aa0*/  UIMAD.WIDE.U32 UR4, UR12, UR40, URZ ;  /* 0x000000280c0472a5 */ /* 0x000fe4000f8e00ff */
[----:B------:R-:W-:Y:S01]  /*4ab0*/  UIADD3 UR6, UPT, UPT, -UR12, URZ, URZ ;  /* 0x000000ff0c067290 */ /* 0x000fe2000fffe1ff */
[----:B------:R-:W-:Y:S03]  /*4ac0*/  @!P2 IMAD.MOV.U32 R0, RZ, 0x20, RZ ;  /* 0x00000020ff00a824 */ /* 0x000fe600078e00ff */
[----:B------:R-:W-:Y:S01]  /*4ad0*/  UIMAD UR11, UR32, UR6, UR11 ;  /* 0x00000006200b72a4 */ /* 0x000fe2000f8e020b */
[----:B------:R-:W-:Y:S01]  /*4ae0*/  @!P2 IMAD.MOV.U32 R0, RZ, 0x400, R0 ;  /* 0x00000400ff00a824 */ /* 0x000fe200078e0000 */
[----:B------:R-:W-:Y:S02]  /*4af0*/  UMOV UR4, UR5 ;  /* 0x0000000500047c82 */ /* 0x000fe40008000000 */
[----:B------:R-:W-:Y:S04]  /*4b00*/  USHF.R.U32.HI UR4, URZ, UR41, UR4 ;  /* 0x00000029ff047299 */ /* 0x000fe80008011604 */
[----:B------:R-:W-:Y:S02]  /*4b10*/  USEL UR13, UR12, UR4, !UP0 ;  /* 0x000000040c0d7287 */ /* 0x000fe4000c000000 */
[----:B------:R-:W-:Y:S02]  /*4b20*/  UISETP.NE.AND UP0, UPT, UR42, 0x1, UPT ;  /* 0x000000012a00788c */ /* 0x000fe4000bf05270 */
[----:B------:R-:W-:Y:S07]  /*4b30*/  UIMAD.WIDE.U32 UR4, UR13, UR43, URZ ;  /* 0x0000002b0d0472a5 */ /* 0x000fee000f8e00ff */
[----:B------:R-:W-:Y:S02]  /*4b40*/  UMOV UR4, UR5 ;  /* 0x0000000500047c82 */ /* 0x000fe40008000000 */
[----:B-1----:R-:W-:Y:S04]  /*4b50*/  USHF.R.U32.HI UR4, URZ, UR48, UR4 ;  /* 0x00000030ff047299 */ /* 0x002fe80008011604 */
[----:B------:R-:W-:Y:S02]  /*4b60*/  USEL UR14, UR13, UR4, !UP0 ;  /* 0x000000040d0e7287 */ /* 0x000fe4000c000000 */
[----:B------:R-:W-:Y:S02]  /*4b70*/  UIADD3 UR4, UPT, UPT, -UR13, URZ, URZ ;  /* 0x000000ff0d047290 */ /* 0x000fe4000fffe1ff */
[----:B------:R-:W-:Y:S02]  /*4b80*/  UIADD3 UR5, UPT, UPT, -UR14, URZ, URZ ;  /* 0x000000ff0e057290 */ /* 0x000fe4000fffe1ff */
[----:B------:R-:W-:Y:S02]  /*4b90*/  UIMAD UR12, UR35, UR4, UR12 ;  /* 0x00000004230c72a4 */ /* 0x000fe4000f8e020c */
[----:B------:R-:W-:Y:S01]  /*4ba0*/  UIMAD UR13, UR42, UR5, UR13 ;  /* 0x000000052a0d72a4 */ /* 0x000fe2000f8e020d */
[----:B--2---:R-:W-:Y:S11]  /*4bb0*/  @!P1 BRA `(.L_x_70) ;  /* 0x0000003c00649947 */ /* 0x004ff60003800000 */
.L_x_146:
[----:B------:R-:W2:Y:S01]  /*4bc0*/  S2UR UR49, SR_CgaCtaId ;  /* 0x00000000003179c3 */ /* 0x000ea20000008800 */
[----:B------:R-:W-:Y:S01]  /*4bd0*/  @!P2 R2UR UR4, R0 ;  /* 0x000000000004a2ca */ /* 0x000fe200000e0000 */
[----:B------:R-:W-:Y:S01]  /*4be0*/  VOTEU.ALL UP0, P2 ;  /* 0x0000000000ff7886 */ /* 0x000fe20001000000 */
[----:B-1----:R-:W-:Y:S02]  /*4bf0*/  @!P2 IADD3 R8, P1, PT, R12, 0x680, RZ ;  /* 0x000006800c08a810 */ /* 0x002fe40007f3e0ff */
[----:B------:R-:W-:Y:S02]  /*4c00*/  @P0 SHF.R.U32.HI R17, RZ, 0x10, R5 ;  /* 0x00000010ff110819 */ /* 0x000fe40000011605 */
[----:B------:R-:W-:Y:S01]  /*4c10*/  @!P2 R2UR UR6, R8 ;  /* 0x000000000806a2ca */ /* 0x000fe200000e0000 */
[----:B------:R-:W-:Y:S01]  /*4c20*/  @!P2 IMAD.X R0, RZ, RZ, R13, P1 ;  /* 0x000000ffff00a224 */ /* 0x000fe200008e060d */
[----:B------:R-:W-:Y:S04]  /*4c30*/  @!UP0 ULEA UR5, UR23, UR24, 0xd ;  /* 0x0000001817058291 */ /* 0x000fe8000f8e68ff */
[----:B------:R-:W-:Y:S02]  /*4c40*/  @!UP0 UIADD3 UR8, UPT, UPT, UR5, 0x200, URZ ;  /* 0x0000020005088890 */ /* 0x000fe4000fffe0ff */
[----:B------:R-:W-:Y:S01]  /*4c50*/  @!UP0 UPRMT UR22, UR4, 0x5410, URZ ;  /* 0x0000541004168896 */ /* 0x000fe200080000ff */
[----:B------:R-:W-:Y:S01]  /*4c60*/  @!P2 R2UR UR4, R0 ;  /* 0x000000000004a2ca */ /* 0x000fe200000e0000 */
[----:B------:R-:W-:Y:S01]  /*4c70*/  UIADD3 UR5, UPT, UPT, UR23, 0x1, URZ ;  /* 0x0000000117057890 */ /* 0x000fe2000fffe0ff */
[----:B------:R-:W-:Y:S02]  /*4c80*/  @!P2 IMAD.MOV.U32 R0, RZ, RZ, 0x2000 ;  /* 0x00002000ff00a424 */ /* 0x000fe400078e00ff */
[----:B------:R-:W-:Y:S01]  /*4c90*/  IMAD.U32 R18, RZ, RZ, UR6 ;  /* 0x00000006ff127e24 */ /* 0x000fe2000f8e00ff */
[----:B------:R-:W-:Y:S04]  /*4ca0*/  UISETP.NE.AND UP0, UPT, UR5, 0x3, UPT ;  /* 0x000000030500788c */ /* 0x000fe8000bf05270 */
[----:B------:R-:W-:Y:S01]  /*4cb0*/  @!P2 R2UR UR20, R18 ;  /* 0x000000001214a2ca */ /* 0x000fe200000e0000 */
[----:B------:R-:W-:Y:S02]  /*4cc0*/  USEL UR5, UR5, URZ, UP0 ;  /* 0x000000ff05057287 */ /* 0x000fe40008000000 */
[----:B------:R-:W-:Y:S01]  /*4cd0*/  USEL UR23, URZ, 0x1, UP0 ;  /* 0x00000001ff177887 */ /* 0x000fe20008000000 */
[----:B------:R-:W-:Y:S01]  /*4ce0*/  IMAD.U32 R19, RZ, RZ, UR4 ;  /* 0x00000004ff137e24 */ /* 0x000fe2000f8e00ff */
[----:B------:R-:W-:Y:S01]  /*4cf0*/  UIADD3 UR4, UPT, UPT, UR7, 0x80, URZ ;  /* 0x0000008007047890 */ /* 0x000fe2000fffe0ff */
[----:B------:R-:W-:Y:S03]  /*4d00*/  VOTEU.ALL UP0, P2 ;  /* 0x0000000000ff7886 */ /* 0x000fe60001000000 */
[----:B------:R-:W-:Y:S01]  /*4d10*/  @!P2 R2UR UR21, R19 ;  /* 0x000000001315a2ca */ /* 0x000fe200000e0000 */
[----:B--2---:R-:W-:Y:S01]  /*4d20*/  UPRMT UR6, UR49, 0x654, UR4 ;  /* 0x0000065431067896 */ /* 0x004fe20008000004 */
[----:B------:R-:W-:Y:S01]  /*4d30*/  LOP3.LUT R11, R11, UR23, RZ, 0x3c, !PT ;  /* 0x000000170b0b7c12 */ /* 0x000fe2000f8e3cff */
[----:B------:R-:W-:Y:S01]  /*4d40*/  @!UP0 UMOV UR9, UR4 ;  /* 0x0000000400098c82 */ /* 0x000fe20008000000 */
[----:B------:R-:W-:Y:S01]  /*4d50*/  @!UP0 UMOV UR10, UR25 ;  /* 0x00000019000a8c82 */ /* 0x000fe20008000000 */
[----:B------:R-:W-:Y:S01]  /*4d60*/  ULEA UR4, UR5, UR24, 0x3 ;  /* 0x0000001805047291 */ /* 0x000fe2000f8e18ff */
[----:B------:R-:W-:Y:S07]  /*4d70*/  SHF.L.U32 R14, R11, 0x1f, RZ ;  /* 0x0000001f0b0e7819 */ /* 0x000fee00000006ff */
[----:B------:R1:W-:Y:S01]  /*4d80*/  @!UP0 UTMALDG.5D.IM2COL [UR8], [UR20], UR22 ;  /* 0x00000008140083b4 */ /* 0x0003e20008060016 */
[----:B------:R1:W-:Y:S01]  /*4d90*/  @!P2 SYNCS.ARRIVE.TRANS64.RED.A0TR RZ, [UR7+0x80], R0 ;  /* 0x00008000ffffa9a7 */ /* 0x0003e20008300407 */
[----:B------:R-:W-:Y:S01]  /*4da0*/  SYNCS.ARRIVE.TRANS64.RED.A1T0 RZ, [UR6], RZ ;  /* 0x000000ffffff79a7 */ /* 0x000fe20008100406 */
[----:B------:R-:W2:Y:S02]  /*4db0*/  SYNCS.PHASECHK.TRANS64.TRYWAIT P1, [UR4+0x98], R14 ;  /* 0x0000980eff0075a7 */ /* 0x000ea40008021104 */
[----:B-12---:R-:W-:Y:S05]  /*4dc0*/  @!P1 BRA `(.L_x_71) ;  /* 0x0000003800f89947 */ /* 0x006fea0003800000 */
.L_x_148:
[----:B------:R-:W2:Y:S01]  /*4dd0*/  S2UR UR21, SR_CgaCtaId ;  /* 0x00000000001579c3 */ /* 0x000ea20000008800 */
[----:B------:R-:W-:Y:S01]  /*4de0*/  UIADD3 UR6, UPT, UPT, UR5, 0x1, URZ ;  /* 0x0000000105067890 */ /* 0x000fe2000fffe0ff */
[----:B------:R-:W-:Y:S01]  /*4df0*/  @!P2 IMAD.MOV.U32 R0, RZ, 0x20, RZ ;  /* 0x00000020ff00a824 */ /* 0x000fe200078e00ff */
[----:B------:R-:W-:Y:S01]  /*4e00*/  UIADD3 UR22, UPT, UPT, UR15, UR45, URZ ;  /* 0x0000002d0f167290 */ /* 0x000fe2000fffe0ff */
[----:B------:R-:W-:Y:S01]  /*4e10*/  @!P2 IADD3 R4, P1, PT, R12, 0x680, RZ ;  /* 0x000006800c04a810 */ /* 0x000fe20007f3e0ff */
[----:B------:R-:W-:Y:S01]  /*4e20*/  UISETP.NE.AND UP0, UPT, UR6, 0x3, UPT ;  /* 0x000000030600788c */ /* 0x000fe2000bf05270 */
[----:B------:R-:W-:Y:S01]  /*4e30*/  @!P2 IMAD.MOV.U32 R0, RZ, 0x400, R0 ;  /* 0x00000400ff00a824 */ /* 0x000fe200078e0000 */
[----:B------:R-:W-:Y:S01]  /*4e40*/  LOP3.LUT R10, R10, 0x1, RZ, 0x3c, !PT ;  /* 0x000000010a0a7812 */ /* 0x000fe200078e3cff */
[----:B------:R-:W-:Y:S02]  /*4e50*/  UIADD3 UR50, UPT, UPT, UR16, UR44, URZ ;  /* 0x0000002c10327290 */ /* 0x000fe4000fffe0ff */
[----:B------:R-:W-:Y:S01]  /*4e60*/  USEL UR23, UR6, URZ, UP0 ;  /* 0x000000ff06177287 */ /* 0x000fe20008000000 */
[----:B------:R-:W-:Y:S01]  /*4e70*/  @!P2 R2UR UR6, R0 ;  /* 0x000000000006a2ca */ /* 0x000fe200000e0000 */
[----:B------:R-:W-:Y:S01]  /*4e80*/  @!P2 IMAD.X R0, RZ, RZ, R13, P1 ;  /* 0x000000ffff00a224 */ /* 0x000fe200008e060d */
[----:B------:R-:W-:Y:S01]  /*4e90*/  PLOP3.LUT P0, PT, PT, PT, UP0, 0x80, 0x8 ;  /* 0x000000000008781c */ /* 0x000fe20003f0f008 */
[----:B------:R-:W-:Y:S01]  /*4ea0*/  UPLOP3.LUT UP4, UPT, UPT, UPT, UPT, 0x80, 0x8 ;  /* 0x000000000008789c */ /* 0x000fe20003f8f070 */
[----:B------:R-:W-:Y:S05]  /*4eb0*/  VOTEU.ALL UP0, P2 ;  /* 0x0000000000ff7886 */ /* 0x000fea0001000000 */
[----:B------:R-:W-:Y:S02]  /*4ec0*/  @!UP0 ULEA UR5, UR5, UR24, 0xd ;  /* 0x0000001805058291 */ /* 0x000fe4000f8e68ff */
[----:B------:R-:W-:Y:S02]  /*4ed0*/  @!UP0 UIADD3 UR10, UPT, UPT, UR25, 0x20, URZ ;  /* 0x00000020190a8890 */ /* 0x000fe4000fffe0ff */
[----:B------:R-:W-:Y:S02]  /*4ee0*/  @!UP0 UIADD3 UR8, UPT, UPT, UR5, 0x200, URZ ;  /* 0x0000020005088890 */ /* 0x000fe4000fffe0ff */
[----:B------:R-:W-:Y:S01]  /*4ef0*/  @!UP0 UPRMT UR20, UR6, 0x5410, URZ ;  /* 0x0000541006148896 */ /* 0x000fe200080000ff */
[----:B------:R-:W-:Y:S01]  /*4f00*/  @!P2 R2UR UR6, R4 ;  /* 0x000000000406a2ca */ /* 0x000fe200000e0000 */
[----:B------:R-:W-:Y:S01]  /*4f10*/  VOTEU.ALL UP0, P2 ;  /* 0x0000000000ff7886 */ /* 0x000fe20001000000 */
[----:B------:R-:W-:Y:S02]  /*4f20*/  @!P2 R2UR UR5, R0 ;  /* 0x000000000005a2ca */ /* 0x000fe400000e0000 */
[----:B------:R-:W-:Y:S04]  /*4f30*/  SEL R0, RZ, 0x1, P0 ;  /* 0x00000001ff007807 */ /* 0x000fe80000000000 */
[----:B------:R-:W-:Y:S05]  /*4f40*/  LOP3.LUT R11, R11, R0, RZ, 0x3c, !PT ;  /* 0x000000000b0b7212 */ /* 0x000fea00078e3cff */
[----:B------:R-:W-:Y:S02]  /*4f50*/  IMAD.U32 R4, RZ, RZ, UR6 ;  /* 0x00000006ff047e24 */ /* 0x000fe4000f8e00ff */
[----:B-1----:R-:W-:Y:S01]  /*4f60*/  IMAD.U32 R5, RZ, RZ, UR5 ;  /* 0x00000005ff057e24 */ /* 0x002fe2000f8e00ff */
[----:B------:R-:W-:Y:S02]  /*4f70*/  UIADD3 UR5, UPT, UPT, UR4, 0x80, URZ ;  /* 0x0000008004057890 */ /* 0x000fe4000fffe0ff */
[----:B------:R-:W-:Y:S02]  /*4f80*/  @!P2 R2UR UR6, R4 ;  /* 0x000000000406a2ca */ /* 0x000fe400000e0000 */
[----:B------:R-:W-:Y:S03]  /*4f90*/  @!P2 R2UR UR7, R5 ;  /* 0x000000000507a2ca */ /* 0x000fe600000e0000 */
[----:B------:R-:W-:Y:S01]  /*4fa0*/  @!UP0 UMOV UR9, UR5 ;  /* 0x0000000500098c82 */ /* 0x000fe20008000000 */
[----:B--2---:R-:W-:Y:S09]  /*4fb0*/  UPRMT UR5, UR21, 0x654, UR5 ;  /* 0x0000065415057896 */ /* 0x004ff20008000005 */
[----:B------:R2:W-:Y:S01]  /*4fc0*/  @!UP0 UTMALDG.5D.IM2COL [UR8], [UR6], UR20 ;  /* 0x00000008060083b4 */ /* 0x0005e20008060014 */
[----:B------:R2:W-:Y:S01]  /*4fd0*/  @!P2 SYNCS.ARRIVE.TRANS64.RED.A0TR RZ, [UR4+0x80], R9 ;  /* 0x00008009ffffa9a7 */ /* 0x0005e20008300404 */
[----:B------:R-:W-:Y:S01]  /*4fe0*/  SYNCS.ARRIVE.TRANS64.RED.A1T0 RZ, [UR5], RZ ;  /* 0x000000ffffff79a7 */ /* 0x000fe20008100405 */
[----:B------:R-:W-:Y:S05]  /*4ff0*/  BRA.U UP1, `(.L_x_72) ;  /* 0xfffffff101a47547 */ /* 0x000fea000b83ffff */
[----:B------:R-:W-:Y:S01]  /*5000*/  UIADD3 UR5, UPT, UPT, UR24, 0x98, URZ ;  /* 0x0000009818057890 */ /* 0x000fe2000fffe0ff */
[----:B------:R-:W-:-:S03]  /*5010*/  SHF.L.U32 R3, R11, 0x1f, RZ ;  /* 0x0000001f0b037819 */ /* 0x000fc600000006ff */
[----:B------:R-:W-:-:S09]  /*5020*/  ULEA UR4, UR23, UR5, 0x3 ;  /* 0x0000000517047291 */ /* 0x000fd2000f8e18ff */
[----:B------:R-:W1:Y:S02]  /*5030*/  SYNCS.PHASECHK.TRANS64.TRYWAIT P0, [UR4], R3 ;  /* 0x00000003ff0075a7 */ /* 0x000e640008001104 */
[----:B-1----:R-:W-:Y:S05]  /*5040*/  @!P0 BRA `(.L_x_73) ;  /* 0x0000003800708947 */ /* 0x002fea0003800000 */
.L_x_150:
[----:B------:R-:W-:-:S04]  /*5050*/  UIADD3 UR4, UPT, UPT, UR23, 0x1, URZ ;  /* 0x0000000117047890 */ /* 0x000fc8000fffe0ff */
[----:B------:R-:W-:-:S04]  /*5060*/  UISETP.NE.AND UP0, UPT, UR4, 0x3, UPT ;  /* 0x000000030400788c */ /* 0x000fc8000bf05270 */
[----:B------:R-:W-:Y:S02]  /*5070*/  USEL UR4, UR4, URZ, UP0 ;  /* 0x000000ff04047287 */ /* 0x000fe40008000000 */
[----:B------:R-:W-:-:S04]  /*5080*/  PLOP3.LUT P0, PT, PT, PT, UP0, 0x80, 0x8 ;  /* 0x000000000008781c */ /* 0x000fc80003f0f008 */
[----:B------:R-:W-:Y:S01]  /*5090*/  SEL R2, RZ, 0x1, P0 ;  /* 0x00000001ff027807 */ /* 0x000fe20000000000 */
[----:B-1----:R-:W-:-:S03]  /*50a0*/  IMAD.U32 R0, RZ, RZ, UR4 ;  /* 0x00000004ff007e24 */ /* 0x002fc6000f8e00ff */
[----:B------:R-:W-:Y:S01]  /*50b0*/  LOP3.LUT R11, R11, R2, RZ, 0x3c, !PT ;  /* 0x000000020b0b7212 */ /* 0x000fe200078e3cff */
[C---:B------:R-:W-:Y:S01]  /*50c0*/  VIADD R4, R0.reuse, 0x1 ;  /* 0x0000000100047836 */ /* 0x040fe20000000000 */
[----:B------:R-:W-:Y:S02]  /*50d0*/  LEA R2, R0, UR5, 0x3 ;  /* 0x0000000500027c11 */ /* 0x000fe4000f8e18ff */
[----:B------:R-:W-:Y:S02]  /*50e0*/  SHF.L.U32 R3, R11, 0x1f, RZ ;  /* 0x0000001f0b037819 */ /* 0x000fe400000006ff */
[----:B------:R-:W-:Y:S02]  /*50f0*/  ISETP.NE.AND P0, PT, R4, 0x3, PT ;  /* 0x000000030400780c */ /* 0x000fe40003f05270 */
[----:B------:R-:W1:Y:S02]  /*5100*/  SYNCS.PHASECHK.TRANS64.TRYWAIT P1, [R2+URZ], R3 ;  /* 0x00000003020075a7 */ /* 0x000e6400080211ff */
[----:B------:R-:W-:-:S02]  /*5110*/  SEL R0, RZ, 0x1, P0 ;  /* 0x00000001ff007807 */ /* 0x000fc40000000000 */
[----:B------:R-:W-:Y:S02]  /*5120*/  SEL R4, R4, RZ, P0 ;  /* 0x000000ff04047207 */ /* 0x000fe40000000000 */
[----:B------:R-:W-:Y:S01]  /*5130*/  LOP3.LUT R0, R11, R0, RZ, 0x3c, !PT ;  /* 0x000000000b007212 */ /* 0x000fe200078e3cff */
[----:B-1----:R-:W-:Y:S06]  /*5140*/  @!P1 BRA `(.L_x_74) ;  /* 0x0000003800489947 */ /* 0x002fec0003800000 */
.L_x_151:
[----:B------:R-:W-:Y:S02]  /*5150*/  LEA R4, R4, UR5, 0x3 ;  /* 0x0000000504047c11 */ /* 0x000fe4000f8e18ff */
[----:B-1----:R-:W-:-:S07]  /*5160*/  SHF.L.U32 R3, R0, 0x1f, RZ ;  /* 0x0000001f00037819 */ /* 0x002fce00000006ff */
.L_x_75:
[----:B-1----:R1:W4:Y:S02]  /*5170*/  SYNCS.PHASECHK.TRANS64.TRYWAIT P0, [R4+URZ], R3 ;  /* 0x00000003040075a7 */ /* 0x00232400080011ff */
[----:B----4-:R-:W-:Y:S05]  /*5180*/  @!P0 NANOSLEEP.SYNCS 0x989680 ;  /* 0x009896800000895d */ /* 0x010fea0003900000 */
[----:B------:R-:W4:Y:S02]  /*5190*/  @!P0 SYNCS.PHASECHK.TRANS64 P0, [R4+URZ], R3 ;  /* 0x00000003040085a7 */ /* 0x000f2400080010ff */
[----:B--234-:R-:W-:Y:S05]  /*51a0*/  @P0 EXIT ;  /* 0x000000000000094d */ /* 0x01cfea0003800000 */
[----:B------:R-:W-:Y:S05]  /*51b0*/  BRA `(.L_x_75) ;  /* 0xfffffffc00ec7947 */ /* 0x000fea000383ffff */
.L_x_63:
[----:B------:R-:W-:-:S06]  /*51c0*/  UISETP.GE.AND UP0, UPT, UR15, 0x4, UPT ;  /* 0x000000040f00788c */ /* 0x000fcc000bf06270 */
[----:B------:R-:W-:-:S13]  /*51d0*/  PLOP3.LUT P0, PT, PT, PT, UP0, 0x80, 0x8 ;  /* 0x000000000008781c */ /* 0x000fda0003f0f008 */
[----:B-1----:R-:W-:Y:S05]  /*51e0*/  @!P0 EXIT ;  /* 0x000000000000894d */ /* 0x002fea0003800000 */
[----:B------:R-:W1:Y:S08]  /*51f0*/  S2UR UR4, SR_CgaCtaId ;  /* 0x00000000000479c3 */ /* 0x000e700000008800 */
[----:B------:R-:W-:Y:S01]  /*5200*/  BAR.SYNC.DEFER_BLOCKING 0x6, 0xa0 ;  /* 0x0182800000007b1d */ /* 0x000fe20000010000 */
[C---:B------:R-:W-:Y:S01]  /*5210*/  IMAD.SHL.U32 R0, R99.reuse, 0x20, RZ ;  /* 0x0000002063007824 */ /* 0x040fe200078e00ff */
[C---:B------:R-:W-:Y:S01]  /*5220*/  LOP3.LUT R104, R99.reuse, 0x2, RZ, 0xc0, !PT ;  /* 0x0000000263687812 */ /* 0x040fe200078ec0ff */
[C---:B------:R-:W-:Y:S01]  /*5230*/  IMAD.SHL.U32 R107, R99.reuse, 0x4, RZ ;  /* 0x00000004636b7824 */ /* 0x040fe200078e00ff */
[C---:B------:R-:W-:Y:S01]  /*5240*/  LOP3.LUT R89, R99.reuse, 0x60, RZ, 0xc0, !PT ;  /* 0x0000006063597812 */ /* 0x040fe200078ec0ff */
[----:B------:R-:W-:Y:S01]  /*5250*/  IMAD.U32 R37, R99, 0x10000, RZ ;  /* 0x0001000063257824 */ /* 0x000fe200078e00ff */
[----:B------:R-:W-:-:S02]  /*5260*/  UMOV UR49, 0x400 ;  /* 0x0000040000317882 */ /* 0x000fc40000000000 */
[----:B------:R-:W2:Y:S01]  /*5270*/  LDC.64 R76, c[0x0][0x988] ;  /* 0x00026200ff4c7b82 */ /* 0x000ea20000000a00 */
[----:B------:R-:W-:Y:S01]  /*5280*/  LOP3.LUT R6, R0, 0xc0, RZ, 0xc0, !PT ;  /* 0x000000c000067812 */ /* 0x000fe200078ec0ff */
[----:B------:R-:W-:Y:S01]  /*5290*/  HFMA2 R46, -RZ, RZ, 0, 0 ;  /* 0x00000000ff2e7431 */ /* 0x000fe200000001ff */
[----:B------:R-:W-:Y:S01]  /*52a0*/  LOP3.LUT R99, R99, 0x4, RZ, 0xc0, !PT ;  /* 0x0000000463637812 */ /* 0x000fe200078ec0ff */
[----:B------:R-:W-:Y:S01]  /*52b0*/  IMAD.MOV.U32 R88, RZ, RZ, 0x1 ;  /* 0x00000001ff587424 */ /* 0x000fe200078e00ff */
[----:B------:R-:W-:Y:S01]  /*52c0*/  LOP3.LUT R107, R6, 0x18, R107, 0xf8, !PT ;  /* 0x00000018066b7812 */ /* 0x000fe200078ef86b */
[----:B------:R-:W-:Y:S01]  /*52d0*/  IMAD.MOV.U32 R36, RZ, RZ, RZ ;  /* 0x000000ffff247224 */ /* 0x000fe200078e00ff */
[----:B------:R-:W-:Y:S01]  /*52e0*/  IADD3 R106, PT, PT, -R99, 0x2, RZ ;  /* 0x00000002636a7810 */ /* 0x000fe20007ffe1ff */
[----:B------:R-:W3:Y:S01]  /*52f0*/  LDC.64 R78, c[0x0][0x990] ;  /* 0x00026400ff4e7b82 */ /* 0x000ee20000000a00 */
[----:B------:R-:W-:Y:S02]  /*5300*/  LOP3.LUT R107, R107, 0xf20, R0, 0xf8, !PT ;  /* 0x00000f206b6b7812 */ /* 0x000fe400078ef800 */
[----:B------:R-:W-:-:S02]  /*5310*/  CS2R R86, SRZ ;  /* 0x0000000000567805 */ /* 0x000fc4000001ff00 */
[----:B------:R-:W-:Y:S01]  /*5320*/  LOP3.LUT R37, R37, 0x600000, RZ, 0xc0, !PT ;  /* 0x0060000025257812 */ /* 0x000fe200078ec0ff */
[----:B------:R-:W-:Y:S01]  /*5330*/  IMAD.MOV R104, RZ, RZ, -R104 ;  /* 0x000000ffff687224 */ /* 0x000fe200078e0a68 */
[----:B------:R-:W-:Y:S01]  /*5340*/  IADD3 R99, PT, PT, -R99, RZ, RZ ;  /* 0x000000ff63637210 */ /* 0x000fe20007ffe1ff */
[----:B------:R-:W-:Y:S01]  /*5350*/  IMAD.SHL.U32 R106, R106, 0x10, RZ ;  /* 0x000000106a6a7824 */ /* 0x000fe200078e00ff */
[----:B------:R-:W4:Y:S01]  /*5360*/  LDCU UR54, c[0x0][0x370] ;  /* 0x00006e00ff3677ac */ /* 0x000f220008000800 */
[----:B-1----:R-:W-:Y:S01]  /*5370*/  ULEA UR49, UR4, UR49, 0x18 ;  /* 0x0000003104317291 */ /* 0x002fe2000f8ec0ff */
[----:B------:R-:W1:Y:S01]  /*5380*/  LDCU.64 UR4, c[0x0][0x9a8] ;  /* 0x00013500ff0477ac */ /* 0x000e620008000a00 */
[----:B------:R-:W2:Y:S07]  /*5390*/  LDCU UR48, c[0x0][0xc0c] ;  /* 0x00018180ff3077ac */ /* 0x000eae0008000800 */
[----:B------:R-:W4:Y:S01]  /*53a0*/  LDS R2, [UR49+0x110] ;  /* 0x00011031ff027984 */ /* 0x000f220008000800 */
[----:B------:R-:W2:Y:S01]  /*53b0*/  LDCU UR38, c[0x0][0xc30] ;  /* 0x00018600ff2677ac */ /* 0x000ea20008000800 */
[----:B------:R-:W2:Y:S01]  /*53c0*/  LDCU.64 UR62, c[0x0][0x988] ;  /* 0x00013100ff3e77ac */ /* 0x000ea20008000a00 */
[----:B------:R-:W2:Y:S01]  /*53d0*/  LDCU.64 UR46, c[0x0][0xc28] ;  /* 0x00018500ff2e77ac */ /* 0x000ea20008000a00 */
[----:B-1----:R-:W-:Y:S01]  /*53e0*/  IMAD.U32 R93, RZ, RZ, UR4 ;  /* 0x00000004ff5d7e24 */ /* 0x002fe2000f8e00ff */
[----:B------:R-:W-:Y:S01]  /*53f0*/  MOV R92, UR5 ;  /* 0x00000005005c7c02 */ /* 0x000fe20008000f00 */
[----:B------:R-:W1:Y:S01]  /*5400*/  LDCU.128 UR4, c[0x0][0xb80] ;  /* 0x00017000ff0477ac */ /* 0x000e620008000c00 */
[----:B------:R-:W2:Y:S01]  /*5410*/  LDCU.64 UR60, c[0x0][0x9b0] ;  /* 0x00013600ff3c77ac */ /* 0x000ea20008000a00 */
[----:B------:R-:W2:Y:S01]  /*5420*/  LDCU.128 UR56, c[0x0][0xc10] ;  /* 0x00018200ff3877ac */ /* 0x000ea20008000c00 */
[----:B------:R-:W2:Y:S01]  /*5430*/  LDCU UR53, c[0x0][0x374] ;  /* 0x00006e80ff3577ac */ /* 0x000ea20008000800 */
[----:B------:R-:W-:Y:S01]  /*5440*/  UMOV UR51, URZ ;  /* 0x000000ff00337c82 */ /* 0x000fe20008000000 */
[----:B------:R-:W-:Y:S01]  /*5450*/  UMOV UR52, URZ ;  /* 0x000000ff00347c82 */ /* 0x000fe20008000000 */
[----:B-1----:R-:W-:Y:S01]  /*5460*/  IMAD.U32 R97, RZ, RZ, UR4 ;  /* 0x00000004ff617e24 */ /* 0x002fe2000f8e00ff */
[----:B------:R-:W-:Y:S01]  /*5470*/  UIADD3 UR4, UPT, UPT, UR49, 0x200, URZ ;  /* 0x0000020031047890 */ /* 0x000fe2000fffe0ff */
[----:B------:R-:W-:Y:S01]  /*5480*/  IMAD.U32 R96, RZ, RZ, UR5 ;  /* 0x00000005ff607e24 */ /* 0x000fe2000f8e00ff */
[----:B------:R-:W-:Y:S01]  /*5490*/  MOV R95, UR6 ;  /* 0x00000006005f7c02 */ /* 0x000fe20008000f00 */
[----:B------:R-:W-:-:S03]  /*54a0*/  IMAD.U32 R94, RZ, RZ, UR7 ;  /* 0x00000007ff5e7e24 */ /* 0x000fc6000f8e00ff */
[----:B------:R-:W-:Y:S01]  /*54b0*/  IMAD.U32 R0, RZ, RZ, UR4 ;  /* 0x00000004ff007e24 */ /* 0x000fe2000f8e00ff */
[----:B------:R-:W-:Y:S01]  /*54c0*/  LEA R107, R107, UR4, 0x1 ;  /* 0x000000046b6b7c11 */ /* 0x000fe2000f8e08ff */
[C---:B----4-:R-:W-:Y:S01]  /*54d0*/  VIADD R3, R2.reuse, 0x40 ;  /* 0x0000004002037836 */ /* 0x050fe20000000000 */
[----:B------:R-:W-:-:S04]  /*54e0*/  LOP3.LUT R2, R2, 0xffff, RZ, 0xc0, !PT ;  /* 0x0000ffff02027812 */ /* 0x000fc800078ec0ff */
[----:B------:R-:W-:-:S05]  /*54f0*/  LOP3.LUT R3, R3, 0xffff, RZ, 0xc0, !PT ;  /* 0x0000ffff03037812 */ /* 0x000fca00078ec0ff */
[----:B--23--:R1:W-:Y:S02]  /*5500*/  STL.64 [R1], R2 ;  /* 0x0000000201007387 */ /* 0x00c3e40000100a00 */
.L_x_106:
[----:B-1----:R-:W-:Y:S04]  /*5510*/  SHF.L.U32 R3, R86, 0x1f, RZ ;  /* 0x0000001f56037819 */ /* 0x002fe800000006ff */
[----:B------:R-:W1:Y:S02]  /*5520*/  SYNCS.PHASECHK.TRANS64.TRYWAIT P0, [UR49+0xc0], R3 ;  /* 0x0000c003ff0075a7 */ /* 0x000e640008001131 */
[----:B-1----:R-:W-:Y:S05]  /*5530*/  @!P0 BRA `(.L_x_76) ;  /* 0x0000003400608947 */ /* 0x002fea0003800000 */
.L_x_153:
[----:B------:R-:W2:Y:S01]  /*5540*/  LDS.128 R4, [UR49+0x100] ;  /* 0x00010031ff047984 */ /* 0x000ea20008000c00 */
[----:B------:R-:W-:Y:S01]  /*5550*/  UIADD3 UR4, UPT, UPT, UR49, 0xc8, URZ ;  /* 0x000000c831047890 */ /* 0x000fe2000fffe0ff */
[----:B------:R-:W-:Y:S01]  /*5560*/  IMAD R2, R36, 0x4, R1 ;  /* 0x0000000424027824 */ /* 0x000fe200078e0201 */
[----:B------:R-:W-:Y:S01]  /*5570*/  UISETP.GE.AND UP0, UPT, UR39, 0x1, UPT ;  /* 0x000000012700788c */ /* 0x000fe2000bf06270 */
[----:B------:R-:W-:Y:S01]  /*5580*/  @!PT LDS RZ, [RZ] ;  /* 0x00000000fffff984 */ /* 0x000fe20000000800 */
[----:B------:R-:W-:Y:S01]  /*5590*/  @!PT LDS RZ, [RZ] ;  /* 0x00000000fffff984 */ /* 0x000fe20000000800 */
[----:B------:R-:W-:Y:S01]  /*55a0*/  @!PT LDS RZ, [RZ] ;  /* 0x00000000fffff984 */ /* 0x000fe20000000800 */
[----:B------:R-:W-:Y:S01]  /*55b0*/  @!PT LDS RZ, [RZ] ;  /* 0x00000000fffff984 */ /* 0x000fe20000000800 */
[----:B------:R3:W-:Y:S06]  /*55c0*/  MEMBAR.ALL.CTA ;  /* 0x0000000000007992 */ /* 0x0007ec0000008000 */
[----:B---3--:R-:W3:Y:S01]  /*55d0*/  FENCE.VIEW.ASYNC.S ;  /* 0x00000000000073c6 */ /* 0x008ee20000000000 */
[----:B------:R-:W-:Y:S09]  /*55e0*/  UPRMT UR4, URZ, 0x654, UR4 ;  /* 0x00000654ff047896 */ /* 0x000ff20008000004 */
[----:B---3--:R-:W-:Y:S01]  /*55f0*/  SYNCS.ARRIVE.TRANS64.RED.A1T0 RZ, [UR4], RZ ;  /* 0x000000ffffff79a7 */ /* 0x008fe20008100404 */
[----:B------:R-:W5:Y:S01]  /*5600*/  LDL R2, [R2] ;  /* 0x0000000002027983 */ /* 0x000f620000100800 */
[----:B--2---:R-:W-:Y:S11]  /*5610*/  LOP3.LUT P0, RZ, R6, 0x1, RZ, 0xc0, !PT ;  /* 0x0000000106ff7812 */ /* 0x004ff6000780c0ff */
[----:B------:R-:W-:Y:S02]  /*5620*/  @!UPT UIADD3 URZ, UPT, UPT, URZ, URZ, URZ ;  /* 0x000000fffffff290 */ /* 0x000fe4000fffe0ff */
[----:B------:R-:W-:Y:S01]  /*5630*/  VOTEU.ANY UP1, P0 ;  /* 0x0000000000ff7886 */ /* 0x000fe20000020100 */
[----:B------:R-:W-:Y:S01]  /*5640*/  PLOP3.LUT P0, PT, PT, PT, UP1, 0x80, 0x8 ;  /* 0x000000000008781c */ /* 0x000fe20003f0f018 */
[----:B------:R-:W-:Y:S11]  /*5650*/  UP2UR UR55, UPR, URZ, 0x2 ;  /* 0x00000002ff377883 */ /* 0x000ff60008000000 */
[----:B------:R-:W-:Y:S01]  /*5660*/  @!UPT UIADD3 URZ, UPT, UPT, URZ, URZ, URZ ;  /* 0x000000fffffff290 */ /* 0x000fe2000fffe0ff */
[----:B-1----:R-:W-:Y:S02]  /*5670*/  @P0 MOV R3, R4 ;  /* 0x0000000400030202 */ /* 0x002fe40000000f00 */
[----:B------:R-:W-:Y:S02]  /*5680*/  @P0 LOP3.LUT R0, R5, 0xffff, RZ, 0xc0, !PT ;  /* 0x0000ffff05000812 */ /* 0x000fe400078ec0ff */
[----:B------:R-:W-:Y:S02]  /*5690*/  @P0 R2UR UR5, R3 ;  /* 0x00000000030502ca */ /* 0x000fe400000e0000 */
[----:B------:R-:W-:Y:S11]  /*56a0*/  @P0 R2UR UR4, R0 ;  /* 0x00000000000402ca */ /* 0x000ff600000e0000 */
[----:B------:R-:W-:Y:S02]  /*56b0*/  @UP1 UMOV UR37, UR5 ;  /* 0x0000000500251c82 */ /* 0x000fe40008000000 */
[----:B------:R-:W-:Y:S01]  /*56c0*/  @UP1 UMOV UR36, UR4 ;  /* 0x0000000400241c82 */ /* 0x000fe20008000000 */
[----:B------:R-:W-:Y:S05]  /*56d0*/  BRA.U !UP0, `(.L_x_77) ;  /* 0x0000000108cc7547 */ /* 0x000fea000b800000 */
[----:B------:R-:W1:Y:S01]  /*56e0*/  LDCU UR9, c[0x0][0xc20] ;  /* 0x00018400ff0977ac */ /* 0x000e620008000800 */
[----:B------:R-:W-:Y:S02]  /*56f0*/  UIMAD.WIDE.U32 UR4, UR53, UR59, URZ ;  /* 0x0000003b350472a5 */ /* 0x000fe4000f8e00ff */
[----:B------:R-:W-:Y:S02]  /*5700*/  UIMAD.WIDE.U32 UR6, UR54, UR56, URZ ;  /* 0x00000038360672a5 */ /* 0x000fe4000f8e00ff */
[----:B------:R-:W-:Y:S02]  /*5710*/  UIMAD.WIDE.U32 UR10, UR36, UR59, URZ ;  /* 0x0000003b240a72a5 */ /* 0x000fe4000f8e00ff */
[----:B------:R-:W-:Y:S02]  /*5720*/  UISETP.NE.AND UP0, UPT, UR58, 0x1, UPT ;  /* 0x000000013a00788c */ /* 0x000fe4000bf05270 */
[----:B------:R-:W-:Y:S02]  /*5730*/  UISETP.NE.AND UP1, UPT, UR48, 0x1, UPT ;  /* 0x000000013000788c */ /* 0x000fe4000bf25270 */
[----:B------:R-:W-:Y:S02]  /*5740*/  UISETP.NE.AND UP2, UPT, UR39, 0x1, UPT ;  /* 0x000000012700788c */ /* 0x000fe4000bf45270 */
[----:B------:R-:W-:Y:S01]  /*5750*/  UIMAD.WIDE.U32 UR12, UR37, UR56, URZ ;  /* 0x00000038250c72a5 */ /* 0x000fe2000f8e00ff */
[----:B------:R-:W-:Y:S01]  /*5760*/  UMOV UR4, UR5 ;  /* 0x0000000500047c82 */ /* 0x000fe20008000000 */
[----:B------:R-:W-:Y:S01]  /*5770*/  UMOV UR6, UR11 ;  /* 0x0000000b00067c82 */ /* 0x000fe20008000000 */
[----:B-1----:R-:W-:Y:S03]  /*5780*/  USHF.R.U32.HI UR8, URZ, UR9, UR4 ;  /* 0x00000009ff087299 */ /* 0x002fe60008011604 */
[----:B------:R-:W-:Y:S02]  /*5790*/  UMOV UR4, UR7 ;  /* 0x0000000700047c82 */ /* 0x000fe40008000000 */
[----:B------:R-:W-:Y:S02]  /*57a0*/  USHF.R.U32.HI UR5, URZ, UR57, UR4 ;  /* 0x00000039ff057299 */ /* 0x000fe40008011604 */
[----:B------:R-:W-:Y:S02]  /*57b0*/  USEL UR4, UR53, UR8, !UP0 ;  /* 0x0000000835047287 */ /* 0x000fe4000c000000 */
[----:B------:R-:W-:Y:S02]  /*57c0*/  USHF.R.U32.HI UR8, URZ, UR9, UR6 ;  /* 0x00000009ff087299 */ /* 0x000fe40008011606 */
[----:B------:R-:W-:Y:S02]  /*57d0*/  UIMAD.WIDE.U32 UR6, UR4, UR46, URZ ;  /* 0x0000002e040672a5 */ /* 0x000fe4000f8e00ff */
[----:B------:R-:W-:Y:S02]  /*57e0*/  USEL UR9, UR54, UR5, !UP1 ;  /* 0x0000000536097287 */ /* 0x000fe4000c800000 */
[----:B------:R-:W-:Y:S02]  /*57f0*/  USEL UR8, UR36, UR8, !UP0 ;  /* 0x0000000824087287 */ /* 0x000fe4000c000000 */
[----:B------:R-:W-:Y:S01]  /*5800*/  UIMAD.WIDE.U32 UR10, UR9, UR46, URZ ;  /* 0x0000002e090a72a5 */ /* 0x000fe2000f8e00ff */
[----:B------:R-:W-:Y:S01]  /*5810*/  UMOV UR6, UR7 ;  /* 0x0000000700067c82 */ /* 0x000fe20008000000 */
[----:B------:R-:W-:Y:S01]  /*5820*/  UMOV UR5, UR13 ;  /* 0x0000000d00057c82 */ /* 0x000fe20008000000 */
[----:B------:R-:W-:Y:S02]  /*5830*/  @UP2 USHF.R.U32.HI UR4, URZ, UR47, UR6 ;  /* 0x0000002fff042299 */ /* 0x000fe40008011606 */
[----:B------:R-:W-:Y:S02]  /*5840*/  USHF.R.U32.HI UR5, URZ, UR57, UR5 ;  /* 0x00000039ff057299 */ /* 0x000fe40008011605 */
[----:B------:R-:W-:Y:S02]  /*5850*/  UIMAD UR4, UR39, UR4, URZ ;  /* 0x00000004270472a4 */ /* 0x000fe4000f8e02ff */
[----:B------:R-:W-:Y:S02]  /*5860*/  USEL UR5, UR37, UR5, !UP1 ;  /* 0x0000000525057287 */ /* 0x000fe4000c800000 */
[----:B------:R-:W-:Y:S01]  /*5870*/  UISETP.GE.AND UP0, UPT, UR8, UR4, UPT ;  /* 0x000000040800728c */ /* 0x000fe2000bf06270 */
[----:B------:R-:W-:Y:S01]  /*5880*/  UMOV UR6, UR11 ;  /* 0x0000000b00067c82 */ /* 0x000fe20008000000 */
[----:B------:R-:W-:Y:S02]  /*5890*/  UIMAD.WIDE.U32 UR10, UR8, UR46, URZ ;  /* 0x0000002e080a72a5 */ /* 0x000fe4000f8e00ff */
[----:B------:R-:W-:Y:S04]  /*58a0*/  @UP2 USHF.R.U32.HI UR9, URZ, UR47, UR6 ;  /* 0x0000002fff092299 */ /* 0x000fe80008011606 */
[----:B------:R-:W-:Y:S01]  /*58b0*/  UIMAD UR6, UR39, UR9, URZ ;  /* 0x00000009270672a4 */ /* 0x000fe2000f8e02ff */
[----:B------:R-:W-:Y:S03]  /*58c0*/  UMOV UR4, UR11 ;  /* 0x0000000b00047c82 */ /* 0x000fe60008000000 */
[----:B------:R-:W-:Y:S02]  /*58d0*/  UISETP.GE.OR UP0, UPT, UR5, UR6, UP0 ;  /* 0x000000060500728c */ /* 0x000fe40008706670 */
[----:B------:R-:W-:Y:S02]  /*58e0*/  USHF.R.U32.HI UR4, URZ, UR47, UR4 ;  /* 0x0000002fff047299 */ /* 0x000fe40008011604 */
[----:B------:R-:W-:Y:S02]  /*58f0*/  UIMAD.WIDE.U32 UR6, UR5, UR46, URZ ;  /* 0x0000002e050672a5 */ /* 0x000fe4000f8e00ff */
[----:B------:R-:W-:Y:S02]  /*5900*/  USEL UR11, UR8, UR4, !UP2 ;  /* 0x00000004080b7287 */ /* 0x000fe4000d000000 */
[----:B------:R-:W-:Y:S02]  /*5910*/  UIADD3 UR6, UPT, UPT, -UR5, URZ, URZ ;  /* 0x000000ff05067290 */ /* 0x000fe4000fffe1ff */
[----:B------:R-:W-:Y:S02]  /*5920*/  UIADD3 UR10, UPT, UPT, -UR11, URZ, URZ ;  /* 0x000000ff0b0a7290 */ /* 0x000fe4000fffe1ff */
[----:B------:R-:W-:Y:S02]  /*5930*/  UIMAD UR6, UR48, UR6, UR37 ;  /* 0x00000006300672a4 */ /* 0x000fe4000f8e0225 */
[----:B------:R-:W-:Y:S01]  /*5940*/  UIMAD UR10, UR39, UR10, UR8 ;  /* 0x0000000a270a72a4 */ /* 0x000fe2000f8e0208 */
[----:B------:R-:W-:Y:S01]  /*5950*/  @!UP0 UMOV UR4, UR7 ;  /* 0x0000000700048c82 */ /* 0x000fe20008000000 */
[----:B------:R-:W-:Y:S02]  /*5960*/  UIADD3 UR7, UPT, UPT, -UR8, URZ, URZ ;  /* 0x000000ff08077290 */ /* 0x000fe4000fffe1ff */
[----:B------:R-:W-:Y:S04]  /*5970*/  @!UP0 USHF.R.U32.HI UR4, URZ, UR47, UR4 ;  /* 0x0000002fff048299 */ /* 0x000fe80008011604 */
[----:B------:R-:W-:Y:S04]  /*5980*/  @!UP0 USEL UR4, UR5, UR4, !UP2 ;  /* 0x0000000405048287 */ /* 0x000fe8000d000000 */
[----:B------:R-:W-:Y:S02]  /*5990*/  @!UP0 UIMAD UR9, UR9, UR10, UR4 ;  /* 0x0000000a090982a4 */ /* 0x000fe4000f8e0204 */
[----:B------:R-:W-:Y:S02]  /*59a0*/  @!UP0 UIADD3 UR10, UPT, UPT, UR11, -UR4, URZ ;  /* 0x800000040b0a8290 */ /* 0x000fe4000fffe0ff */
[----:B------:R-:W-:Y:S02]  /*59b0*/  UIMAD UR4, UR58, UR7, UR36 ;  /* 0x000000073a0472a4 */ /* 0x000fe4000f8e0224 */
[----:B------:R-:W-:Y:S03]  /*59c0*/  @!UP0 UIMAD UR8, UR10, UR39, UR5 ;  /* 0x000000270a0882a4 */ /* 0x000fe6000f8e0205 */
[----:B------:R-:W-:Y:S02]  /*59d0*/  @!UP0 UMOV UR5, UR9 ;  /* 0x0000000900058c82 */ /* 0x000fe40008000000 */
[----:B------:R-:W-:Y:S02]  /*59e0*/  UIMAD UR37, UR5, UR48, UR6 ;  /* 0x00000030052572a4 */ /* 0x000fe4000f8e0206 */
[----:B------:R-:W-:Y:S11]  /*59f0*/  UIMAD UR36, UR8, UR58, UR4 ;  /* 0x0000003a082472a4 */ /* 0x000ff6000f8e0204 */
[----:B------:R-:W-:Y:S01]  /*5a00*/  @!UPT UIADD3 URZ, UPT, UPT, URZ, URZ, URZ ;  /* 0x000000fffffff290 */ /* 0x000fe2000fffe0ff */
.L_x_77:
[----:B------:R-:W-:Y:S01]  /*5a10*/  UISETP.NE.AND UP0, UPT, UR38, 0x1, UPT ;  /* 0x000000012600788c */ /* 0x000fe2000bf05270 */
[----:B------:R-:W-:Y:S01]  /*5a20*/  @P0 SHF.R.U32.HI R105, RZ, 0x10, R5 ;  /* 0x00000010ff690819 */ /* 0x000fe20000011605 */
[----:B------:R-:W-:Y:S02]  /*5a30*/  UIADD3 UR11, UPT, UPT, UR49, 0x200, URZ ;  /* 0x00000200310b7890 */ /* 0x000fe4000fffe0ff */
[----:B------:R-:W-:Y:S07]  /*5a40*/  USHF.L.U32 UR41, UR22, 0x6, URZ ;  /* 0x0000000616297899 */ /* 0x000fee00080006ff */
[----:B------:R-:W1:Y:S01]  /*5a50*/  @!UP0 LDCU.128 UR12, c[0x0][0xc10] ;  /* 0x00018200ff0c87ac */ /* 0x000e620008000c00 */
[----:B------:R-:W2:Y:S01]  /*5a60*/  @!UP0 LDCU UR5, c[0x0][0xc0c] ;  /* 0x00018180ff0587ac */ /* 0x000ea20008000800 */
[----:B------:R-:W3:Y:S01]  /*5a70*/  @!UP0 LDCU UR10, c[0x0][0xc20] ;  /* 0x00018400ff0a87ac */ /* 0x000ee20008000800 */
[----:B-1----:R-:W-:Y:S02]  /*5a80*/  UIMAD.WIDE.U32 UR8, UR37, UR12, URZ ;  /* 0x0000000c250872a5 */ /* 0x002fe4000f8e00ff */
[----:B------:R-:W-:Y:S02]  /*5a90*/  UIMAD.WIDE.U32 UR6, UR36, UR15, URZ ;  /* 0x0000000f240672a5 */ /* 0x000fe4000f8e00ff */
[----:B------:R-:W-:Y:S03]  /*5aa0*/  @!UP0 UISETP.NE.AND UP1, UPT, UR14, 0x1, UPT ;  /* 0x000000010e00888c */ /* 0x000fe6000bf25270 */
[----:B------:R-:W-:Y:S01]  /*5ab0*/  @!UP0 UMOV UR4, UR9 ;  /* 0x0000000900048c82 */ /* 0x000fe20008000000 */
[----:B--2---:R-:W-:Y:S02]  /*5ac0*/  @!UP0 UISETP.NE.AND UP2, UPT, UR5, 0x1, UPT ;  /* 0x000000010500888c */ /* 0x004fe4000bf45270 */
[----:B------:R-:W-:Y:S01]  /*5ad0*/  @!UP0 USHF.R.U32.HI UR4, URZ, UR13, UR4 ;  /* 0x0000000dff048299 */ /* 0x000fe20008011604 */
[----:B------:R-:W-:Y:S02]  /*5ae0*/  @!UP0 UMOV UR6, UR7 ;  /* 0x0000000700068c82 */ /* 0x000fe40008000000 */
[----:B---3--:R-:W-:Y:S02]  /*5af0*/  @!UP0 USHF.R.U32.HI UR6, URZ, UR10, UR6 ;  /* 0x0000000aff068299 */ /* 0x008fe40008011606 */
[----:B------:R-:W-:Y:S02]  /*5b00*/  @!UP0 USEL UR7, UR37, UR4, !UP2 ;  /* 0x0000000425078287 */ /* 0x000fe4000d000000 */
[----:B------:R-:W-:Y:S04]  /*5b10*/  @!UP0 USEL UR6, UR36, UR6, !UP1 ;  /* 0x0000000624068287 */ /* 0x000fe8000c800000 */
[----:B------:R-:W-:Y:S02]  /*5b20*/  @!UP0 UIADD3 UR4, UPT, UPT, -UR7, UR6, URZ ;  /* 0x0000000607048290 */ /* 0x000fe4000fffe1ff */
[----:B------:R-:W-:Y:S02]  /*5b30*/  @!UP0 UIADD3 UR6, UPT, UPT, UR7, -UR6, URZ ;  /* 0x8000000607068290 */ /* 0x000fe4000fffe0ff */
[----:B------:R-:W-:Y:S02]  /*5b40*/  @!UP0 UIMAD UR37, UR4, UR5, UR37 ;  /* 0x00000005042582a4 */ /* 0x000fe4000f8e0225 */
[----:B------:R-:W-:Y:S02]  /*5b50*/  @!UP0 UIMAD UR36, UR6, UR14, UR36 ;  /* 0x0000000e062482a4 */ /* 0x000fe4000f8e0224 */
[----:B------:R-:W-:Y:S09]  /*5b60*/  ULOP3.LUT UP0, URZ, UR11, 0x1b0, URZ, 0xc0, !UPT ;  /* 0x000001b00bff7892 */ /* 0x000ff2000f80c0ff */
[----:B------:R-:W-:Y:S05]  /*5b70*/  BRA.U !UP0, `(.L_x_78) ;  /* 0x00000001087c7547 */ /* 0x000fea000b800000 */
[----:B------:R-:W1:Y:S01]  /*5b80*/  LDCU.64 UR8, c[0x4][0x80] ;  /* 0x01001000ff0877ac */ /* 0x000e620008000a00 */
[----:B------:R-:W-:Y:S01]  /*5b90*/  MOV R16, 0x0 ;  /* 0x0000000000107802 */ /* 0x000fe20000000f00 */
[----:B------:R-:W-:Y:S02]  /*5ba0*/  HFMA2 R12, -RZ, RZ, 0, 5.9604644775390625e-08 ;  /* 0x00000001ff0c7431 */ /* 0x000fe400000001ff */
[----:B------:R-:W-:Y:S01]  /*5bb0*/  IMAD.MOV.U32 R8, RZ, RZ, 0x70 ;  /* 0x00000070ff087424 */ /* 0x000fe200078e00ff */
[----:B------:R2:W3:Y:S01]  /*5bc0*/  LDC.64 R14, c[0x4][R16] ;  /* 0x01000000100e7b82 */ /* 0x0004e20000000a00 */
[----:B------:R-:W4:Y:S01]  /*5bd0*/  LDCU.64 UR6, c[0x4][0x88] ;  /* 0x01001100ff0677ac */ /* 0x000f220008000a00 */
[----:B------:R-:W-:Y:S01]  /*5be0*/  IMAD.MOV.U32 R13, RZ, RZ, RZ ;  /* 0x000000ffff0d7224 */ /* 0x000fe200078e00ff */
[----:B------:R-:W2:Y:S01]  /*5bf0*/  LDCU.64 UR4, c[0x4][0x8] ;  /* 0x01000100ff0477ac */ /* 0x000ea20008000a00 */
[----:B-1----:R-:W-:Y:S01]  /*5c00*/  MOV R5, UR9 ;  /* 0x0000000900057c02 */ /* 0x002fe20008000f00 */
[----:B------:R-:W-:Y:S01]  /*5c10*/  IMAD.U32 R4, RZ, RZ, UR8 ;  /* 0x00000008ff047e24 */ /* 0x000fe2000f8e00ff */
[----:B----4-:R-:W-:Y:S01]  /*5c20*/  MOV R7, UR7 ;  /* 0x0000000700077c02 */ /* 0x010fe20008000f00 */
[----:B------:R-:W-:Y:S01]  /*5c30*/  IMAD.U32 R6, RZ, RZ, UR6 ;  /* 0x00000006ff067e24 */ /* 0x000fe2000f8e00ff */
[----:B--2---:R-:W-:Y:S01]  /*5c40*/  MOV R11, UR5 ;  /* 0x00000005000b7c02 */ /* 0x004fe20008000f00 */
[----:B------:R-:W-:Y:S02]  /*5c50*/  IMAD.U32 R10, RZ, RZ, UR4 ;  /* 0x00000004ff0a7e24 */ /* 0x000fe4000f8e00ff */
[----:B------:R-:W-:Y:S07]  /*5c60*/  LEPC R20, `(.L_x_79) ;  /* 0x000000001014794e */ /* 0x000fee0000000000 */
[----:B---3-5:R-:W-:Y:S05]  /*5c70*/  CALL.ABS.NOINC R14 ;  /* 0x000000000e007343 */ /* 0x028fea0003c00000 */
.L_x_79:
[----:B------:R-:W1:Y:S01]  /*5c80*/  LDCU.64 UR8, c[0x4][0x80] ;  /* 0x01001000ff0877ac */ /* 0x000e620008000a00 */
[----:B------:R2:W3:Y:S01]  /*5c90*/  LDC.64 R14, c[0x4][R16] ;  /* 0x01000000100e7b82 */ /* 0x0004e20000000a00 */
[----:B------:R-:W-:Y:S02]  /*5ca0*/  HFMA2 R12, -RZ, RZ, 0, 5.9604644775390625e-08 ;  /* 0x00000001ff0c7431 */ /* 0x000fe400000001ff */
[----:B------:R-:W-:Y:S02]  /*5cb0*/  IMAD.MOV.U32 R8, RZ, RZ, 0x70 ;  /* 0x00000070ff087424 */ /* 0x000fe400078e00ff */
[----:B------:R-:W-:Y:S01]  /*5cc0*/  IMAD.MOV.U32 R13, RZ, RZ, RZ ;  /* 0x000000ffff0d7224 */ /* 0x000fe200078e00ff */
[----:B------:R-:W4:Y:S01]  /*5cd0*/  LDCU.64 UR6, c[0x4][0x88] ;  /* 0x01001100ff0677ac */ /* 0x000f220008000a00 */
[----:B------:R-:W5:Y:S01]  /*5ce0*/  LDCU.64 UR4, c[0x4][0x8] ;  /* 0x01000100ff0477ac */ /* 0x000f620008000a00 */
[----:B-1----:R-:W-:Y:S02]  /*5cf0*/  MOV R4, UR8 ;  /* 0x0000000800047c02 */ /* 0x002fe40008000f00 */
[----:B------:R-:W-:Y:S02]  /*5d00*/  MOV R5, UR9 ;  /* 0x0000000900057c02 */ /* 0x000fe40008000f00 */
[----:B----4-:R-:W-:Y:S01]  /*5d10*/  MOV R7, UR7 ;  /* 0x0000000700077c02 */ /* 0x010fe20008000f00 */
[----:B------:R-:W-:Y:S01]  /*5d20*/  IMAD.U32 R6, RZ, RZ, UR6 ;  /* 0x00000006ff067e24 */ /* 0x000fe2000f8e00ff */
[----:B-----5:R-:W-:Y:S01]  /*5d30*/  MOV R11, UR5 ;  /* 0x00000005000b7c02 */ /* 0x020fe20008000f00 */
[----:B--2---:R-:W-:Y:S02]  /*5d40*/  IMAD.U32 R10, RZ, RZ, UR4 ;  /* 0x00000004ff0a7e24 */ /* 0x004fe4000f8e00ff */
[----:B------:R-:W-:Y:S07]  /*5d50*/  LEPC R20, `(.L_x_78) ;  /* 0x000000001014794e */ /* 0x000fee0000000000 */
[----:B---3--:R-:W-:Y:S05]  /*5d60*/  CALL.ABS.NOINC R14 ;  /* 0x000000000e007343 */ /* 0x008fea0003c00000 */
.L_x_78:
[----:B------:R-:W-:Y:S01]  /*5d70*/  ISETP.NE.U32.AND P3, PT, R78, RZ, PT ;  /* 0x000000ff4e00720c */ /* 0x000fe20003f65070 */
[----:B------:R-:W-:Y:S01]  /*5d80*/  UISETP.NE.U32.AND UP0, UPT, UR60, URZ, UPT ;  /* 0x000000ff3c00728c */ /* 0x000fe2000bf05070 */
[----:B------:R-:W-:Y:S02]  /*5d90*/  ISETP.NE.AND P6, PT, R98, RZ, PT ;  /* 0x000000ff6200720c */ /* 0x000fe40003fc5270 */
[----:B------:R-:W-:Y:S01]  /*5da0*/  ISETP.NE.AND.EX P3, PT, R79, RZ, PT, P3 ;  /* 0x000000ff4f00720c */ /* 0x000fe20003f65330 */
[----:B------:R-:W-:Y:S01]  /*5db0*/  UISETP.NE.AND.EX UP0, UPT, UR61, URZ, UPT, UP0 ;  /* 0x000000ff3d00728c */ /* 0x000fe2000bf05300 */
[----:B------:R-:W-:Y:S02]  /*5dc0*/  ISETP.NE.U32.AND P1, PT, RZ, UR62, PT ;  /* 0x0000003eff007c0c */ /* 0x000fe4000bf25070 */
[----:B------:R-:W-:Y:S02]  /*5dd0*/  PLOP3.LUT P0, PT, PT, PT, PT, 0x8, 0x80 ;  /* 0x000000000080781c */ /* 0x000fe40003f0e170 */
[----:B------:R-:W-:Y:S05]  /*5de0*/  ISETP.NE.AND.EX P1, PT, RZ, UR63, PT, P1 ;  /* 0x0000003fff007c0c */ /* 0x000fea000bf25310 */
[----:B------:R-:W-:Y:S02]  /*5df0*/  @P6 PLOP3.LUT P0, PT, P3, PT, PT, 0x80, 0x8 ;  /* 0x000000000008681c */ /* 0x000fe40001f0f070 */
[----:B------:R-:W-:Y:S11]  /*5e00*/  @!P3 BRA `(.L_x_80) ;  /* 0x000000000030b947 */ /* 0x000ff60003800000 */
[----:B------:R-:W-:Y:S01]  /*5e10*/  ISETP.NE.U32.AND P2, PT, R76, RZ, PT ;  /* 0x000000ff4c00720c */ /* 0x000fe20003f45070 */
[----:B------:R-:W1:Y:S01]  /*5e20*/  LDCU.64 UR4, c[0x0][0x358] ;  /* 0x00006b00ff0477ac */ /* 0x000e620008000a00 */
[----:B------:R-:W-:Y:S02]  /*5e30*/  IMAD.MOV.U32 R90, RZ, RZ, 0x1 ;  /* 0x00000001ff5a7424 */ /* 0x000fe400078e00ff */
[----:B------:R-:W-:Y:S11]  /*5e40*/  ISETP.NE.AND.EX P2, PT, R77, RZ, PT, P2 ;  /* 0x000000ff4d00720c */ /* 0x000ff60003f45320 */
[----:B------:R-:W-:Y:S02]  /*5e50*/  @!UPT UIADD3 URZ, UPT, UPT, URZ, URZ, URZ ;  /* 0x000000fffffff290 */ /* 0x000fe4000fffe0ff */
[----:B------:R-:W2:Y:S01]  /*5e60*/  @P2 LDC.64 R4, c[0x0][0x988] ;  /* 0x00026200ff042b82 */ /* 0x000ea20000000a00 */
[----:B------:R-:W-:Y:S04]  /*5e70*/  @P2 IMAD R0, R17, R78, RZ ;  /* 0x0000004e11002224 */ /* 0x000fe800078e02ff */
[----:B--2---:R-:W-:Y:S04]  /*5e80*/  @P2 IMAD.WIDE R4, R0, 0x4, R4 ;  /* 0x0000000400042825 */ /* 0x004fe800078e0204 */
[----:B------:R-:W-:Y:S01]  /*5e90*/  HFMA2 R0, -RZ, RZ, 0, 5.9604644775390625e-08 ;  /* 0x00000001ff007431 */ /* 0x000fe200000001ff */
[----:B-1---5:R1:W5:Y:S04]  /*5ea0*/  @P2 LDG.E R41, desc[UR4][R4.64] ;  /* 0x0000000404292981 */ /* 0x022368000c1e1900 */
[----:B------:R-:W-:Y:S01]  /*5eb0*/  @!P2 PRMT R90, R0, 0x7610, R90 ;  /* 0x00007610005aa816 */ /* 0x000fe2000000005a */
[----:B-1----:R-:W2:Y:S06]  /*5ec0*/  @!P2 LDC R41, c[0x0][0x980] ;  /* 0x00026000ff29ab82 */ /* 0x002eac0000000800 */
.L_x_80:
[----:B------:R-:W-:Y:S05]  /*5ed0*/  BRA.U !UP0, `(.L_x_81) ;  /* 0x00000001082c7547 */ /* 0x000fea000b800000 */
[----:B------:R-:W-:Y:S02]  /*5ee0*/  R2UR UR5, R93 ;  /* 0x000000005d0572ca */ /* 0x000fe400000e0000 */
[----:B------:R-:W-:Y:S11]  /*5ef0*/  R2UR UR4, R92 ;  /* 0x000000005c0472ca */ /* 0x000ff600000e0000 */
[----:B------:R-:W-:Y:S04]  /*5f00*/  ISETP.NE.U32.AND P2, PT, RZ, UR5, PT ;  /* 0x00000005ff007c0c */ /* 0x000fe8000bf45070 */
[----:B------:R-:W-:Y:S01]  /*5f10*/  ISETP.NE.AND.EX P2, PT, RZ, UR4, PT, P2 ;  /* 0x00000004ff007c0c */ /* 0x000fe2000bf45320 */
[----:B------:R-:W1:Y:S11]  /*5f20*/  LDCU.64 UR4, c[0x0][0x358] ;  /* 0x00006b00ff0477ac */ /* 0x000e760008000a00 */
[----:B------:R-:W-:Y:S01]  /*5f30*/  @!UPT UIADD3 URZ, UPT, UPT, URZ, URZ, URZ ;  /* 0x000000fffffff290 */ /* 0x000fe2000fffe0ff */
[----:B------:R-:W3:Y:S01]  /*5f40*/  @P2 LDC.64 R4, c[0x0][0x9a8] ;  /* 0x00026a00ff042b82 */ /* 0x000ee20000000a00 */
[----:B------:R-:W-:Y:S04]  /*5f50*/  @P2 IMAD R3, R17, UR60, RZ ;  /* 0x0000003c11032c24 */ /* 0x000fe8000f8e02ff */
[----:B---3--:R-:W-:Y:S05]  /*5f60*/  @P2 IMAD.WIDE R4, R3, 0x4, R4 ;  /* 0x0000000403042825 */ /* 0x008fea00078e0204 */
[----:B-1---5:R1:W5:Y:S02]  /*5f70*/  @P2 LDG.E R38, desc[UR4][R4.64] ;  /* 0x0000000404262981 */ /* 0x022364000c1e1900 */
[----:B-1----:R-:W3:Y:S02]  /*5f80*/  @!P2 LDC R38, c[0x0][0x9a0] ;  /* 0x00026800ff26ab82 */ /* 0x002ee40000000800 */
.L_x_81:
[----:B--2--5:R-:W-:Y:S01]  /*5f90*/  FSETP.NEU.AND P2, PT, R41, RZ, PT ;  /* 0x000000ff2900720b */ /* 0x024fe20003f4d000 */
[----:B------:R-:W1:Y:S01]  /*5fa0*/  LDCU.128 UR12, c[0x0][0xb90] ;  /* 0x00017200ff0c77ac */ /* 0x000e620008000c00 */
[----:B------:R-:W-:Y:S01]  /*5fb0*/  SEL R5, RZ, 0xffffffff, P1 ;  /* 0xffffffffff057807 */ /* 0x000fe20000800000 */
[----:B------:R-:W-:Y:S01]  /*5fc0*/  IMAD.SHL.U32 R118, R46, 0x2000, RZ ;  /* 0x000020002e767824 */ /* 0x000fe200078e00ff */
[----:B------:R-:W-:Y:S01]  /*5fd0*/  @P6 LOP3.LUT P1, RZ, R90, 0xff, RZ, 0xc0, !PT ;  /* 0x000000ff5aff6812 */ /* 0x000fe2000782c0ff */
[----:B------:R-:W-:Y:S01]  /*5fe0*/  IMAD.SHL.U32 R101, R104, 0x10, RZ ;  /* 0x0000001068657824 */ /* 0x000fe200078e00ff */
[----:B------:R-:W-:Y:S01]  /*5ff0*/  @P6 SEL R4, RZ, 0xffffffff, P2 ;  /* 0xffffffffff046807 */ /* 0x000fe20001000000 */
[----:B------:R-:W-:Y:S01]  /*6000*/  IMAD.IADD R116, R107, 0x1, R118 ;  /* 0x000000016b747824 */ /* 0x000fe200078e0276 */
[----:B------:R-:W-:Y:S01]  /*6010*/  LOP3.LUT R47, R88, 0x1, RZ, 0x3c, !PT ;  /* 0x00000001582f7812 */ /* 0x000fe200078e3cff */
[----:B------:R-:W2:Y:S01]  /*6020*/  LDCU UR11, c[0x0][0xba0] ;  /* 0x00017400ff0b77ac */ /* 0x000ea20008000800 */
[----:B------:R-:W-:Y:S01]  /*6030*/  @P0 SEL R4, R5, R4, !P1 ;  /* 0x0000000405040207 */ /* 0x000fe20004800000 */
[----:B------:R-:W-:Y:S01]  /*6040*/  IMAD.SHL.U32 R100, R99, 0x10, RZ ;  /* 0x0000001063647824 */ /* 0x000fe200078e00ff */
[----:B------:R-:W-:Y:S01]  /*6050*/  LEA R0, R46, UR49, 0x3 ;  /* 0x000000312e007c11 */ /* 0x000fe2000f8e18ff */
[----:B------:R-:W-:Y:S01]  /*6060*/  USHF.L.U32 UR8, UR50, 0x7, URZ ;  /* 0x0000000732087899 */ /* 0x000fe200080006ff */
[----:B------:R-:W-:Y:S01]  /*6070*/  @P6 LOP3.LUT R4, R4, 0x1, RZ, 0xc0, !PT ;  /* 0x0000000104046812 */ /* 0x000fe200078ec0ff */
[----:B------:R-:W-:Y:S01]  /*6080*/  IMAD.IADD R115, R116, 0x1, R101 ;  /* 0x0000000174737824 */ /* 0x000fe200078e0265 */
[----:B------:R-:W-:Y:S01]  /*6090*/  LEA R102, R36, UR49, 0x3 ;  /* 0x0000003124667c11 */ /* 0x000fe2000f8e18ff */
[----:B------:R-:W-:Y:S01]  /*60a0*/  BSSY B1, `(.L_x_82) ;  /* 0x0000053000017945 */ /* 0x000fe20003800000 */
[----:B------:R-:W-:Y:S01]  /*60b0*/  ISETP.NE.U32.OR P5, PT, R4, 0x1, !P6 ;  /* 0x000000010400780c */ /* 0x000fe200077a5470 */
[----:B------:R-:W-:Y:S01]  /*60c0*/  IMAD.U32 R111, RZ, RZ, UR8 ;  /* 0x00000008ff6f7e24 */ /* 0x000fe2000f8e00ff */
[----:B------:R-:W-:Y:S01]  /*60d0*/  SHF.L.U32 R3, R87, 0x1f, RZ ;  /* 0x0000001f57037819 */ /* 0x000fe200000006ff */
[----:B------:R-:W-:Y:S01]  /*60e0*/  IMAD.MOV.U32 R117, RZ, RZ, 0x1 ;  /* 0x00000001ff757424 */ /* 0x000fe200078e00ff */
[----:B------:R-:W-:Y:S01]  /*60f0*/  R2UR UR4, R96 ;  /* 0x00000000600472ca */ /* 0x000fe200000e0000 */
[----:B------:R-:W-:Y:S01]  /*6100*/  IMAD.IADD R39, R37, 0x1, R2 ;  /* 0x0000000125277824 */ /* 0x000fe200078e0202 */
[----:B------:R-:W-:Y:S01]  /*6110*/  R2UR UR6, R95 ;  /* 0x000000005f0672ca */ /* 0x000fe200000e0000 */
[----:B------:R-:W-:Y:S01]  /*6120*/  IMAD.MOV.U32 R120, RZ, RZ, R46 ;  /* 0x000000ffff787224 */ /* 0x000fe200078e002e */
[----:B------:R-:W-:Y:S02]  /*6130*/  R2UR UR10, R97 ;  /* 0x00000000610a72ca */ /* 0x000fe400000e0000 */
[----:B------:R-:W-:Y:S02]  /*6140*/  CS2R R74, SRZ ;  /* 0x00000000004a7805 */ /* 0x000fe4000001ff00 */
[----:B------:R-:W-:Y:S02]  /*6150*/  R2UR UR9, R94 ;  /* 0x000000005e0972ca */ /* 0x000fe400000e0000 */
[----:B------:R-:W-:Y:S02]  /*6160*/  CS2R R72, SRZ ;  /* 0x0000000000487805 */ /* 0x000fe4000001ff00 */
[----:B------:R-:W-:Y:S02]  /*6170*/  LOP3.LUT P4, R112, R90, 0xff, RZ, 0xc0, !PT ;  /* 0x000000ff5a707812 */ /* 0x000fe4000788c0ff */
[----:B------:R-:W-:Y:S02]  /*6180*/  CS2R R66, SRZ ;  /* 0x0000000000427805 */ /* 0x000fe4000001ff00 */
[----:B------:R-:W-:Y:S02]  /*6190*/  @P5 SHF.L.U32 R9, R47, 0x1f, RZ ;  /* 0x0000001f2f095819 */ /* 0x000fe400000006ff */
[----:B------:R-:W-:Y:S02]  /*61a0*/  CS2R R64, SRZ ;  /* 0x0000000000407805 */ /* 0x000fe4000001ff00 */
[----:B------:R-:W-:Y:S01]  /*61b0*/  SEL R4, RZ, 0xffffffff, P2 ;  /* 0xffffffffff047807 */ /* 0x000fe20001000000 */
[----:B------:R-:W-:Y:S01]  /*61c0*/  UIMAD.WIDE.U32 UR4, UR8, UR4, URZ ;  /* 0x00000004080472a5 */ /* 0x000fe2000f8e00ff */
[----:B------:R-:W4:Y:S01]  /*61d0*/  @P5 SYNCS.PHASECHK.TRANS64.TRYWAIT P1, [R0+URZ+0x80], R9 ;  /* 0x00008009000055a7 */ /* 0x000f2200080211ff */
[----:B------:R-:W-:Y:S02]  /*61e0*/  P2R R113, PR, RZ, 0x20 ;  /* 0x00000020ff717803 */ /* 0x000fe40000000000 */
[----:B------:R-:W-:Y:S01]  /*61f0*/  CS2R R58, SRZ ;  /* 0x00000000003a7805 */ /* 0x000fe2000001ff00 */
[----:B------:R-:W-:Y:S01]  /*6200*/  UISETP.NE.AND UP0, UPT, UR10, 0x1, UPT ;  /* 0x000000010a00788c */ /* 0x000fe2000bf05270 */
[----:B------:R-:W-:Y:S01]  /*6210*/  IMAD.IADD R114, R116, 0x1, R100 ;  /* 0x0000000174727824 */ /* 0x000fe200078e0264 */
[----:B------:R-:W-:Y:S01]  /*6220*/  USHF.R.U32.HI UR5, URZ, UR6, UR5 ;  /* 0x00000006ff057299 */ /* 0x000fe20008011605 */
[----:B------:R-:W-:Y:S01]  /*6230*/  IMAD.IADD R103, R106, 0x1, R115 ;  /* 0x000000016a677824 */ /* 0x000fe200078e0273 */
[----:B------:R-:W-:Y:S02]  /*6240*/  @P3 SEL R4, R5, R4, !P4 ;  /* 0x0000000405043207 */ /* 0x000fe40006000000 */
[----:B------:R-:W-:Y:S01]  /*6250*/  CS2R R56, SRZ ;  /* 0x0000000000387805 */ /* 0x000fe2000001ff00 */
[----:B------:R-:W-:Y:S01]  /*6260*/  USEL UR5, UR8, UR5, !UP0 ;  /* 0x0000000508057287 */ /* 0x000fe2000c000000 */
[----:B------:R-:W-:Y:S01]  /*6270*/  CS2R R50, SRZ ;  /* 0x0000000000327805 */ /* 0x000fe2000001ff00 */
[----:B------:R-:W-:Y:S01]  /*6280*/  UISETP.NE.AND UP0, UPT, UR9, 0x1, UPT ;  /* 0x000000010900788c */ /* 0x000fe2000bf05270 */
[----:B------:R-:W-:Y:S02]  /*6290*/  LOP3.LUT R4, R4, 0x1, RZ, 0xc0, !PT ;  /* 0x0000000104047812 */ /* 0x000fe400078ec0ff */
[----:B------:R-:W-:Y:S01]  /*62a0*/  CS2R R48, SRZ ;  /* 0x0000000000307805 */ /* 0x000fe2000001ff00 */
[----:B------:R-:W-:Y:S01]  /*62b0*/  IMAD R6, RZ, RZ, -UR5 ;  /* 0x80000005ff067e24 */ /* 0x000fe2000f8e02ff */
[----:B------:R2:W3:Y:S01]  /*62c0*/  SYNCS.PHASECHK.TRANS64.TRYWAIT P0, [R102+URZ+0xd0], R3 ;  /* 0x0000d003660075a7 */ /* 0x0004e200080011ff */
[----:B------:R-:W-:Y:S01]  /*62d0*/  IMAD.U32 R110, RZ, RZ, UR5 ;  /* 0x00000005ff6e7e24 */ /* 0x000fe2000f8e00ff */
[----:B-1----:R-:W-:Y:S01]  /*62e0*/  UIMAD.WIDE.U32 UR6, UR5, UR12, URZ ;  /* 0x0000000c050672a5 */ /* 0x002fe2000f8e00ff */
[----:B------:R-:W-:Y:S06]  /*62f0*/  IMAD R111, R6, UR10, R111 ;  /* 0x0000000a066f7c24 */ /* 0x000fec000f8e026f */
[----:B------:R-:W-:Y:S02]  /*6300*/  UMOV UR4, UR7 ;  /* 0x0000000700047c82 */ /* 0x000fe40008000000 */
[----:B------:R-:W-:Y:S04]  /*6310*/  USHF.R.U32.HI UR4, URZ, UR13, UR4 ;  /* 0x0000000dff047299 */ /* 0x000fe80008011604 */
[----:B------:R-:W-:Y:S02]  /*6320*/  USEL UR4, UR5, UR4, !UP0 ;  /* 0x0000000405047287 */ /* 0x000fe4000c000000 */
[----:B------:R-:W-:Y:S02]  /*6330*/  UISETP.NE.AND UP0, UPT, UR14, 0x1, UPT ;  /* 0x000000010e00788c */ /* 0x000fe4000bf05270 */
[----:B------:R-:W-:Y:S02]  /*6340*/  UIMAD.WIDE.U32 UR6, UR4, UR15, URZ ;  /* 0x0000000f040672a5 */ /* 0x000fe4000f8e00ff */
[----:B------:R-:W-:Y:S02]  /*6350*/  IMAD.U32 R109, RZ, RZ, UR4 ;  /* 0x00000004ff6d7e24 */ /* 0x000fe4000f8e00ff */
[----:B------:R-:W-:Y:S01]  /*6360*/  PLOP3.LUT P2, PT, PT, PT, UP0, 0x80, 0x8 ;  /* 0x000000000008781c */ /* 0x000fe20003f4f008 */
[----:B------:R-:W-:Y:S02]  /*6370*/  IMAD R7, RZ, RZ, -UR4 ;  /* 0x80000004ff077e24 */ /* 0x000fe4000f8e02ff */
[----:B------:R-:W-:Y:S01]  /*6380*/  UMOV UR6, UR7 ;  /* 0x0000000700067c82 */ /* 0x000fe20008000000 */
[----:B------:R-:W-:Y:S01]  /*6390*/  IMAD.U32 R108, RZ, RZ, UR4 ;  /* 0x00000004ff6c7e24 */ /* 0x000fe2000f8e00ff */
[----:B--2---:R-:W-:Y:S01]  /*63a0*/  USHF.R.U32.HI UR6, URZ, UR11, UR6 ;  /* 0x0000000bff067299 */ /* 0x004fe20008011606 */
[----:B------:R-:W-:Y:S05]  /*63b0*/  IMAD R110, R7, UR9, R110 ;  /* 0x00000009076e7c24 */ /* 0x000fea000f8e026e */
[----:B------:R-:W-:Y:S02]  /*63c0*/  SEL R109, R109, UR6, !P2 ;  /* 0x000000066d6d7c07 */ /* 0x000fe4000d000000 */
[----:B------:R-:W-:Y:S03]  /*63d0*/  ISETP.NE.U32.AND P2, PT, R4, 0x1, PT ;  /* 0x000000010400780c */ /* 0x000fe60003f45070 */
[----:B------:R-:W-:Y:S01]  /*63e0*/  IMAD.MOV R5, RZ, RZ, -R109 ;  /* 0x000000ffff057224 */ /* 0x000fe200078e0a6d */
[----:B------:R-:W-:Y:S03]  /*63f0*/  P2R R119, PR, RZ, 0x4 ;  /* 0x00000004ff777803 */ /* 0x000fe60000000000 */
[----:B------:R-:W-:Y:S01]  /*6400*/  IMAD R108, R5, UR14, R108 ;  /* 0x0000000e056c7c24 */ /* 0x000fe2000f8e026c */
[----:B----4-:R-:W-:Y:S01]  /*6410*/  @P5 SEL R117, RZ, 0x1, !P1 ;  /* 0x00000001ff755807 */ /* 0x010fe20004800000 */
[----:B------:R-:W-:Y:S06]  /*6420*/  @!P5 BRA `(.L_x_83) ;  /* 0x000000000068d947 */ /* 0x000fec0003800000 */
[----:B------:R-:W-:Y:S01]  /*6430*/  ISETP.NE.AND P1, PT, R117, RZ, PT ;  /* 0x000000ff7500720c */ /* 0x000fe20003f25270 */
[----:B------:R-:W-:Y:S01]  /*6440*/  BSSY B0, `(.L_x_84) ;  /* 0x000000d000007945 */ /* 0x000fe20003800000 */
[----:B------:R-:W-:Y:S02]  /*6450*/  CS2R R50, SRZ ;  /* 0x0000000000327805 */ /* 0x000fe4000001ff00 */
[----:B------:R-:W-:Y:S02]  /*6460*/  CS2R R48, SRZ ;  /* 0x0000000000307805 */ /* 0x000fe4000001ff00 */
[----:B------:R-:W-:Y:S02]  /*6470*/  CS2R R58, SRZ ;  /* 0x00000000003a7805 */ /* 0x000fe4000001ff00 */
[----:B------:R-:W-:Y:S02]  /*6480*/  CS2R R56, SRZ ;  /* 0x0000000000387805 */ /* 0x000fe4000001ff00 */
[----:B------:R-:W-:Y:S02]  /*6490*/  CS2R R66, SRZ ;  /* 0x0000000000427805 */ /* 0x000fe4000001ff00 */
[----:B------:R-:W-:Y:S02]  /*64a0*/  CS2R R64, SRZ ;  /* 0x0000000000407805 */ /* 0x000fe4000001ff00 */
[----:B------:R-:W-:Y:S02]  /*64b0*/  CS2R R74, SRZ ;  /* 0x00000000004a7805 */ /* 0x000fe4000001ff00 */
[----:B------:R-:W-:Y:S01]  /*64c0*/  CS2R R72, SRZ ;  /* 0x0000000000487805 */ /* 0x000fe2000001ff00 */
[----:B------:R-:W-:Y:S06]  /*64d0*/  @P1 BRA `(.L_x_85) ;  /* 0x00000000000c1947 */ /* 0x000fec0003800000 */
[----:B------:R-:W-:Y:S04]  /*64e0*/  SHF.L.U32 R5, R47, 0x1f, RZ ;  /* 0x0000001f2f057819 */ /* 0x000fe800000006ff */
[----:B------:R-:W1:Y:S02]  /*64f0*/  SYNCS.PHASECHK.TRANS64.TRYWAIT P1, [R0+URZ+0x80], R5 ;  /* 0x00008005000075a7 */ /* 0x000e6400080211ff */
[----:B-1----:R-:W-:Y:S05]  /*6500*/  @!P1 BRA `(.L_x_86) ;  /* 0x0000002400849947 */ /* 0x002fea0003800000 */
.L_x_85:
[----:B------:R-:W-:Y:S05]  /*6510*/  BSYNC B0 ;  /* 0x0000000000007941 */ /* 0x000fea0003800000 */
.L_x_84:
[----:B------:R-:W-:Y:S01]  /*6520*/  ISETP.NE.AND P1, PT, R119, RZ, PT ;  /* 0x000000ff7700720c */ /* 0x000fe20003f25270 */
[----:B------:R-:W-:Y:S11]  /*6530*/  VIADD R120, R46, 0x1 ;  /* 0x000000012e787836 */ /* 0x000ff60000000000 */
[----:B------:R-:W-:Y:S01]  /*6540*/  @!UPT UIADD3 URZ, UPT, UPT, URZ, URZ, URZ ;  /* 0x000000fffffff290 */ /* 0x000fe2000fffe0ff */
[----:B------:R2:W4:Y:S04]  /*6550*/  @P1 LDS.128 R48, [R116] ;  /* 0x0000000074301984 */ /* 0x0005280000000c00 */
[----:B------:R2:W2:Y:S04]  /*6560*/  @P1 LDS.128 R56, [R115+0x10] ;  /* 0x0000100073381984 */ /* 0x0004a80000000c00 */
[----:B------:R2:W2:Y:S04]  /*6570*/  @P1 LDS.128 R64, [R114+0x20] ;  /* 0x0000200072401984 */ /* 0x0004a80000000c00 */
[----:B------:R2:W2:Y:S01]  /*6580*/  @P1 LDS.128 R72, [R103+0x10] ;  /* 0x0000100067481984 */ /* 0x0004a20000000c00 */
[C---:B------:R-:W-:Y:S04]  /*6590*/  ISETP.NE.AND P1, PT, R120.reuse, 0x3, PT ;  /* 0x000000037800780c */ /* 0x040fe80003f25270 */
[----:B-1----:R-:W-:Y:S02]  /*65a0*/  SEL R0, RZ, 0x1, P1 ;  /* 0x00000001ff007807 */ /* 0x002fe40000800000 */
[----:B------:R-:W-:Y:S02]  /*65b0*/  SEL R120, R120, RZ, P1 ;  /* 0x000000ff78787207 */ /* 0x000fe40000800000 */
[----:B------:R-:W-:Y:S02]  /*65c0*/  LOP3.LUT R47, R47, R0, RZ, 0x3c, !PT ;  /* 0x000000002f2f7212 */ /* 0x000fe400078e3cff */
.L_x_83:
[----:B------:R-:W-:Y:S05]  /*65d0*/  BSYNC B1 ;  /* 0x0000000000017941 */ /* 0x000fea0003800000 */
.L_x_82:
[----:B------:R-:W-:Y:S04]  /*65e0*/  SHF.R.U32.HI R0, RZ, 0x15, R39 ;  /* 0x00000015ff007819 */ /* 0x000fe80000011627 */
[----:B------:R-:W-:Y:S01]  /*65f0*/  LOP3.LUT P1, RZ, R0, 0x3, R91, 0x48, !PT ;  /* 0x0000000300ff7812 */ /* 0x000fe2000782485b */
[----:B------:R-:W-:Y:S01]  /*6600*/  @!UPT UIADD3 URZ, UPT, UPT, URZ, URZ, URZ ;  /* 0x000000fffffff290 */ /* 0x000fe2000fffe0ff */
[----:B---3--:R-:W-:Y:S11]  /*6610*/  @P0 BRA `(.L_x_87) ;  /* 0x0000000000080947 */ /* 0x008ff60003800000 */
[----:B------:R-:W1:Y:S02]  /*6620*/  SYNCS.PHASECHK.TRANS64.TRYWAIT P0, [R102+URZ+0xd0], R3 ;  /* 0x0000d003660075a7 */ /* 0x000e6400080011ff */
[----:B-1----:R-:W-:Y:S05]  /*6630*/  @!P0 BRA `(.L_x_88) ;  /* 0x00000024004c8947 */ /* 0x002fea0003800000 */
.L_x_87:
[----:B------:R-:W-:Y:S05]  /*6640*/  @!P1 BRA `(.L_x_89) ;  /* 0x0000000000409947 */ /* 0x000fea0003800000 */
[----:B------:R-:W3:Y:S01]  /*6650*/  LDCU.64 UR8, c[0x4][0x70] ;  /* 0x01000e00ff0877ac */ /* 0x000ee20008000a00 */
[----:B-1----:R-:W-:Y:S01]  /*6660*/  MOV R3, 0x0 ;  /* 0x0000000000037802 */ /* 0x002fe20000000f00 */
[----:B------:R-:W-:Y:S02]  /*6670*/  HFMA2 R12, -RZ, RZ, 0, 5.9604644775390625e-08 ;  /* 0x00000001ff0c7431 */ /* 0x000fe400000001ff */
[----:B------:R-:W-:Y:S02]  /*6680*/  IMAD.MOV.U32 R8, RZ, RZ, 0x192 ;  /* 0x00000192ff087424 */ /* 0x000fe400078e00ff */
[----:B------:R-:W-:Y:S01]  /*6690*/  IMAD.MOV.U32 R13, RZ, RZ, RZ ;  /* 0x000000ffff0d7224 */ /* 0x000fe200078e00ff */
[----:B------:R-:W1:Y:S01]  /*66a0*/  LDCU.64 UR6, c[0x4][0x78] ;  /* 0x01000f00ff0677ac */ /* 0x000e620008000a00 */
[----:B------:R-:W2:Y:S01]  /*66b0*/  LDC.64 R2, c[0x4][R3] ;  /* 0x0100000003027b82 */ /* 0x000ea20000000a00 */
[----:B------:R-:W5:Y:S01]  /*66c0*/  LDCU.64 UR4, c[0x4][0x10] ;  /* 0x01000200ff0477ac */ /* 0x000f620008000a00 */
[----:B---3--:R-:W-:Y:S01]  /*66d0*/  MOV R5, UR9 ;  /* 0x0000000900057c02 */ /* 0x008fe20008000f00 */
[----:B------:R-:W-:Y:S01]  /*66e0*/  IMAD.U32 R4, RZ, RZ, UR8 ;  /* 0x00000008ff047e24 */ /* 0x000fe2000f8e00ff */
[----:B-1----:R-:W-:Y:S01]  /*66f0*/  MOV R7, UR7 ;  /* 0x0000000700077c02 */ /* 0x002fe20008000f00 */
[----:B------:R-:W-:Y:S01]  /*6700*/  IMAD.U32 R6, RZ, RZ, UR6 ;  /* 0x00000006ff067e24 */ /* 0x000fe2000f8e00ff */
[----:B-----5:R-:W-:Y:S01]  /*6710*/  MOV R11, UR5 ;  /* 0x00000005000b7c02 */ /* 0x020fe20008000f00 */
[----:B------:R-:W-:Y:S02]  /*6720*/  IMAD.U32 R10, RZ, RZ, UR4 ;  /* 0x00000004ff0a7e24 */ /* 0x000fe4000f8e00ff */
[----:B------:R-:W-:Y:S07]  /*6730*/  LEPC R20, `(.L_x_89) ;  /* 0x000000001014794e */ /* 0x000fee0000000000 */
[----:B--2-4-:R-:W-:Y:S05]  /*6740*/  CALL.ABS.NOINC R2 ;  /* 0x0000000002007343 */ /* 0x014fea0003c00000 */
.L_x_89:
[C---:B----4-:R-:W-:Y:S01]  /*6750*/  SHF.L.U32 R40, R48.reuse, 0x10, RZ ;  /* 0x0000001030287819 */ /* 0x050fe200000006ff */
[----:B------:R-:W-:Y:S05]  /*6760*/  WARPSYNC.ALL ;  /* 0x0000000000007948 */ /* 0x000fea0003800000 */
[----:B------:R-:W-:Y:S01]  /*6770*/  R2UR UR4, R39 ;  /* 0x00000000270472ca */ /* 0x000fe200000e0000 */
[----:B------:R-:W-:Y:S01]  /*6780*/  BSSY.RECONVERGENT B0, `(.L_x_90) ;  /* 0x000008a000007945 */ /* 0x000fe20003800200 */
[----:B------:R-:W-:Y:S02]  /*6790*/  LOP3.LUT R43, R48, 0xffff0000, RZ, 0xc0, !PT ;  /* 0xffff0000302b7812 */ /* 0x000fe400078ec0ff */
[----:B------:R-:W-:Y:S02]  /*67a0*/  LOP3.LUT R42, R49, 0xffff0000, RZ, 0xc0, !PT ;  /* 0xffff0000312a7812 */ /* 0x000fe400078ec0ff */
[----:B------:R-:W-:Y:S02]  /*67b0*/  SHF.L.U32 R45, R51, 0x10, RZ ;  /* 0x00000010332d7819 */ /* 0x000fe400000006ff */
[----:B--2---:R-:W-:Y:S02]  /*67c0*/  LOP3.LUT R44, R75, 0xffff0000, RZ, 0xc0, !PT ;  /* 0xffff00004b2c7812 */ /* 0x004fe400078ec0ff */
[----:B------:R-:W-:Y:S02]  /*67d0*/  ISETP.NE.AND P0, PT, R89, RZ, PT ;  /* 0x000000ff5900720c */ /* 0x000fe40003f05270 */
[----:B------:R-:W-:Y:S01]  /*67e0*/  IADD3 R46, PT, PT, R46, 0x1, RZ ;  /* 0x000000012e2e7810 */ /* 0x000fe20007ffe0ff */
[----:B------:R-:W2:Y:S02]  /*67f0*/  LDTM.x32 R4, tmem[UR4] ;  /* 0x00000004000479ee */ /* 0x000ea400082c0000 */
[C---:B--2---:R-:W-:Y:S01]  /*6800*/  FMUL R0, R38.reuse, R4 ;  /* 0x0000000426007220 */ /* 0x044fe20000400000 */
[C---:B------:R-:W-:Y:S01]  /*6810*/  FMUL R2, R38.reuse, R5 ;  /* 0x0000000526027220 */ /* 0x040fe20000400000 */
[C---:B-1----:R-:W-:Y:S01]  /*6820*/  FMUL R3, R38.reuse, R6 ;  /* 0x0000000626037220 */ /* 0x042fe20000400000 */
[----:B------:R-:W-:Y:S01]  /*6830*/  FMUL R7, R38, R7 ;  /* 0x0000000726077220 */ /* 0x000fe20000400000 */
[----:B------:R-:W-:Y:S01]  /*6840*/  FFMA R0, R41, R40, R0 ;  /* 0x0000002829007223 */ /* 0x000fe20000000000 */
[----:B------:R-:W-:Y:S01]  /*6850*/  SHF.L.U32 R40, R49, 0x10, RZ ;  /* 0x0000001031287819 */ /* 0x000fe200000006ff */
[C---:B------:R-:W-:Y:S01]  /*6860*/  FFMA R2, R41.reuse, R43, R2 ;  /* 0x0000002b29027223 */ /* 0x040fe20000000002 */
[----:B------:R-:W-:Y:S01]  /*6870*/  SHF.L.U32 R43, R50, 0x10, RZ ;  /* 0x00000010322b7819 */ /* 0x000fe200000006ff */
[C---:B------:R-:W-:Y:S01]  /*6880*/  FMUL R4, R38.reuse, R8 ;  /* 0x0000000826047220 */ /* 0x040fe20000400000 */
[----:B------:R-:W-:Y:S01]  /*6890*/  FMUL R5, R38, R9 ;  /* 0x0000000926057220 */ /* 0x000fe20000400000 */
[C---:B------:R-:W-:Y:S01]  /*68a0*/  FFMA R3, R41.reuse, R40, R3 ;  /* 0x0000002829037223 */ /* 0x040fe20000000003 */
[----:B------:R-:W-:Y:S01]  /*68b0*/  LOP3.LUT R40, R50, 0xffff0000, RZ, 0xc0, !PT ;  /* 0xffff000032287812 */ /* 0x000fe200078ec0ff */
[----:B------:R-:W-:Y:S01]  /*68c0*/  FFMA R7, R41, R42, R7 ;  /* 0x0000002a29077223 */ /* 0x000fe20000000007 */
[----:B------:R-:W-:Y:S01]  /*68d0*/  LOP3.LUT R42, R51, 0xffff0000, RZ, 0xc0, !PT ;  /* 0xffff0000332a7812 */ /* 0x000fe200078ec0ff */
[----:B------:R-:W-:Y:S01]  /*68e0*/  FMUL R6, R38, R10 ;  /* 0x0000000a26067220 */ /* 0x000fe20000400000 */
[----:B------:R-:W-:Y:S01]  /*68f0*/  F2FP.BF16.F32.PACK_AB R52, R2, R0 ;  /* 0x000000000234723e */ /* 0x000fe200000010ff */
[----:B------:R-:W-:Y:S01]  /*6900*/  FMUL R11, R38, R11 ;  /* 0x0000000b260b7220 */ /* 0x000fe20000400000 */
[----:B------:R-:W-:Y:S01]  /*6910*/  F2FP.BF16.F32.PACK_AB R53, R7, R3 ;  /* 0x000000030735723e */ /* 0x000fe200000010ff */
[----:B------:R-:W-:Y:S01]  /*6920*/  FFMA R4, R41, R43, R4 ;  /* 0x0000002b29047223 */ /* 0x000fe20000000004 */
[----:B------:R-:W-:Y:S01]  /*6930*/  SHF.L.U32 R43, R57, 0x10, RZ ;  /* 0x00000010392b7819 */ /* 0x000fe200000006ff */
[C---:B------:R-:W-:Y:S01]  /*6940*/  FFMA R5, R41.reuse, R40, R5 ;  /* 0x0000002829057223 */ /* 0x040fe20000000005 */
[C---:B------:R-:W-:Y:S01]  /*6950*/  SHF.L.U32 R40, R56.reuse, 0x10, RZ ;  /* 0x0000001038287819 */ /* 0x040fe200000006ff */
[----:B------:R-:W-:Y:S01]  /*6960*/  FFMA R6, R41, R45, R6 ;  /* 0x0000002d29067223 */ /* 0x000fe20000000006 */
[----:B------:R-:W-:Y:S01]  /*6970*/  SHF.L.U32 R45, R59, 0x10, RZ ;  /* 0x000000103b2d7819 */ /* 0x000fe200000006ff */
[----:B------:R-:W-:Y:S01]  /*6980*/  FFMA R11, R41, R42, R11 ;  /* 0x0000002a290b7223 */ /* 0x000fe2000000000b */
[----:B------:R-:W-:Y:S01]  /*6990*/  LOP3.LUT R42, R56, 0xffff0000, RZ, 0xc0, !PT ;  /* 0xffff0000382a7812 */ /* 0x000fe200078ec0ff */
[C---:B------:R-:W-:Y:S01]  /*69a0*/  FMUL R8, R38.reuse, R12 ;  /* 0x0000000c26087220 */ /* 0x040fe20000400000 */
[----:B------:R-:W-:Y:S01]  /*69b0*/  F2FP.BF16.F32.PACK_AB R54, R5, R4 ;  /* 0x000000040536723e */ /* 0x000fe200000010ff */
[C---:B------:R-:W-:Y:S01]  /*69c0*/  FMUL R9, R38.reuse, R13 ;  /* 0x0000000d26097220 */ /* 0x040fe20000400000 */
[----:B------:R-:W-:Y:S01]  /*69d0*/  F2FP.BF16.F32.PACK_AB R55, R11, R6 ;  /* 0x000000060b37723e */ /* 0x000fe200000010ff */
[----:B------:R-:W-:Y:S01]  /*69e0*/  FMUL R10, R38, R14 ;  /* 0x0000000e260a7220 */ /* 0x000fe20000400000 */
[----:B------:R-:W-:Y:S01]  /*69f0*/  FFMA R8, R41, R40, R8 ;  /* 0x0000002829087223 */ /* 0x000fe20000000008 */
[----:B------:R-:W-:Y:S01]  /*6a00*/  LOP3.LUT R40, R57, 0xffff0000, RZ, 0xc0, !PT ;  /* 0xffff000039287812 */ /* 0x000fe200078ec0ff */
[C---:B------:R-:W-:Y:S01]  /*6a10*/  FFMA R9, R41.reuse, R42, R9 ;  /* 0x0000002a29097223 */ /* 0x040fe20000000009 */
[----:B------:R-:W-:Y:S01]  /*6a20*/  LOP3.LUT R42, R58, 0xffff0000, RZ, 0xc0, !PT ;  /* 0xffff00003a2a7812 */ /* 0x000fe200078ec0ff */
[----:B------:R-:W-:Y:S01]  /*6a30*/  FMUL R15, R38, R15 ;  /* 0x0000000f260f7220 */ /* 0x000fe20000400000 */
[----:B------:R-:W-:Y:S01]  /*6a40*/  FFMA R10, R41, R43, R10 ;  /* 0x0000002b290a7223 */ /* 0x000fe2000000000a */
[----:B------:R-:W-:Y:S01]  /*6a50*/  SHF.L.U32 R43, R58, 0x10, RZ ;  /* 0x000000103a2b7819 */ /* 0x000fe200000006ff */
[C---:B------:R-:W-:Y:S01]  /*6a60*/  FMUL R12, R38.reuse, R16 ;  /* 0x00000010260c7220 */ /* 0x040fe20000400000 */
[----:B------:R-:W-:Y:S01]  /*6a70*/  F2FP.BF16.F32.PACK_AB R60, R9, R8 ;  /* 0x00000008093c723e */ /* 0x000fe200000010ff */
[----:B------:R-:W-:Y:S01]  /*6a80*/  FFMA R15, R41, R40, R15 ;  /* 0x00000028290f7223 */ /* 0x000fe2000000000f */
[----:B------:R-:W-:Y:S01]  /*6a90*/  LOP3.LUT R40, R59, 0xffff0000, RZ, 0xc0, !PT ;  /* 0xffff00003b287812 */ /* 0x000fe200078ec0ff */
[C---:B------:R-:W-:Y:S01]  /*6aa0*/  FMUL R13, R38.reuse, R17 ;  /* 0x00000011260d7220 */ /* 0x040fe20000400000 */
[C---:B------:R-:W-:Y:S01]  /*6ab0*/  FMUL R14, R38.reuse, R18 ;  /* 0x00000012260e7220 */ /* 0x040fe20000400000 */
[----:B------:R-:W-:Y:S01]  /*6ac0*/  FMUL R19, R38, R19 ;  /* 0x0000001326137220 */ /* 0x000fe20000400000 */
[----:B------:R-:W-:Y:S01]  /*6ad0*/  F2FP.BF16.F32.PACK_AB R61, R15, R10 ;  /* 0x0000000a0f3d723e */ /* 0x000fe200000010ff */
[C---:B------:R-:W-:Y:S01]  /*6ae0*/  FFMA R12, R41.reuse, R43, R12 ;  /* 0x0000002b290c7223 */ /* 0x040fe2000000000c */
[C---:B------:R-:W-:Y:S01]  /*6af0*/  SHF.L.U32 R43, R64.reuse, 0x10, RZ ;  /* 0x00000010402b7819 */ /* 0x040fe200000006ff */
[----:B------:R-:W-:Y:S01]  /*6b00*/  FFMA R13, R41, R42, R13 ;  /* 0x0000002a290d7223 */ /* 0x000fe2000000000d */
[----:B------:R-:W-:Y:S01]  /*6b10*/  LOP3.LUT R42, R65, 0xffff0000, RZ, 0xc0, !PT ;  /* 0xffff0000412a7812 */ /* 0x000fe200078ec0ff */
[----:B------:R-:W-:Y:S01]  /*6b20*/  FFMA R14, R41, R45, R14 ;  /* 0x0000002d290e7223 */ /* 0x000fe2000000000e */
[----:B------:R-:W-:Y:S01]  /*6b30*/  SHF.L.U32 R45, R65, 0x10, RZ ;  /* 0x00000010412d7819 */ /* 0x000fe200000006ff */
[----:B------:R1:W-:Y:S01]  /*6b40*/  STS.128 [R116], R52 ;  /* 0x0000003474007388 */ /* 0x0003e20000000c00 */
[----:B------:R-:W-:Y:S01]  /*6b50*/  F2FP.BF16.F32.PACK_AB R62, R13, R12 ;  /* 0x0000000c0d3e723e */ /* 0x000fe200000010ff */
[----:B------:R-:W-:Y:S01]  /*6b60*/  FFMA R19, R41, R40, R19 ;  /* 0x0000002829137223 */ /* 0x000fe20000000013 */
[----:B------:R-:W-:Y:S01]  /*6b70*/  LOP3.LUT R40, R64, 0xffff0000, RZ, 0xc0, !PT ;  /* 0xffff000040287812 */ /* 0x000fe200078ec0ff */
[C---:B------:R-:W-:Y:S01]  /*6b80*/  FMUL R16, R38.reuse, R20 ;  /* 0x0000001426107220 */ /* 0x040fe20000400000 */
[C---:B------:R-:W-:Y:S01]  /*6b90*/  FMUL R17, R38.reuse, R21 ;  /* 0x0000001526117220 */ /* 0x040fe20000400000 */
[C---:B------:R-:W-:Y:S01]  /*6ba0*/  FMUL R18, R38.reuse, R22 ;  /* 0x0000001626127220 */ /* 0x040fe20000400000 */
[----:B------:R-:W-:Y:S01]  /*6bb0*/  F2FP.BF16.F32.PACK_AB R63, R19, R14 ;  /* 0x0000000e133f723e */ /* 0x000fe200000010ff */
[----:B------:R-:W-:Y:S01]  /*6bc0*/  FMUL R23, R38, R23 ;  /* 0x0000001726177220 */ /* 0x000fe20000400000 */
[----:B------:R-:W-:Y:S01]  /*6bd0*/  FFMA R16, R41, R43, R16 ;  /* 0x0000002b29107223 */ /* 0x000fe20000000010 */
[----:B------:R-:W-:Y:S01]  /*6be0*/  SHF.L.U32 R43, R67, 0x10, RZ ;  /* 0x00000010432b7819 */ /* 0x000fe200000006ff */
[C---:B------:R-:W-:Y:S01]  /*6bf0*/  FFMA R17, R41.reuse, R40, R17 ;  /* 0x0000002829117223 */ /* 0x040fe20000000011 */
[----:B------:R1:W-:Y:S01]  /*6c00*/  STS.128 [R115+0x10], R60 ;  /* 0x0000103c73007388 */ /* 0x0003e20000000c00 */
        /* <DEDUP_REMOVED lines=8> */
[C---:B------:R-:W-:Y:S01]  /*6c90*/  FMUL R22, R38.reuse, R26 ;  /* 0x0000001a26167220 */ /* 0x040fe20000400000 */
[----:B------:R-:W-:Y:S01]  /*6ca0*/  FFMA R20, R41, R40, R20 ;  /* 0x0000002829147223 */ /* 0x000fe20000000014 */
[----:B------:R-:W-:Y:S01]  /*6cb0*/  LOP3.LUT R40, R67, 0xffff0000, RZ, 0xc0, !PT ;  /* 0xffff000043287812 */ /* 0x000fe200078ec0ff */
[C---:B------:R-:W-:Y:S01]  /*6cc0*/  FFMA R21, R41.reuse, R42, R21 ;  /* 0x0000002a29157223 */ /* 0x040fe20000000015 */
[C---:B------:R-:W-:Y:S01]  /*6cd0*/  FFMA R22, R41.reuse, R43, R22 ;  /* 0x0000002b29167223 */ /* 0x040fe20000000016 */
[----:B------:R-:W-:Y:S01]  /*6ce0*/  FMUL R27, R38, R27 ;  /* 0x0000001b261b7220 */ /* 0x000fe20000400000 */
[----:B------:R-:W-:Y:S01]  /*6cf0*/  SHF.L.U32 R43, R72, 0x10, RZ ;  /* 0x00000010482b7819 */ /* 0x000fe200000006ff */
[----:B------:R-:W-:Y:S01]  /*6d00*/  FMUL R24, R38, R28 ;  /* 0x0000001c26187220 */ /* 0x000fe20000400000 */
[----:B------:R-:W-:Y:S01]  /*6d10*/  LOP3.LUT R42, R72, 0xffff0000, RZ, 0xc0, !PT ;  /* 0xffff0000482a7812 */ /* 0x000fe200078ec0ff */
[C---:B------:R-:W-:Y:S01]  /*6d20*/  FMUL R25, R38.reuse, R29 ;  /* 0x0000001d26197220 */ /* 0x040fe20000400000 */
[C---:B------:R-:W-:Y:S01]  /*6d30*/  FMUL R26, R38.reuse, R30 ;  /* 0x0000001e261a7220 */ /* 0x040fe20000400000 */
[C---:B------:R-:W-:Y:S01]  /*6d40*/  FFMA R27, R41.reuse, R40, R27 ;  /* 0x00000028291b7223 */ /* 0x040fe2000000001b */
[----:B------:R-:W-:Y:S01]  /*6d50*/  FFMA R24, R41, R43, R24 ;  /* 0x0000002b29187223 */ /* 0x000fe20000000018 */
[----:B------:R-:W-:Y:S01]  /*6d60*/  LOP3.LUT R40, R73, 0xffff0000, RZ, 0xc0, !PT ;  /* 0xffff000049287812 */ /* 0x000fe200078ec0ff */
[C---:B------:R-:W-:Y:S01]  /*6d70*/  FFMA R25, R41.reuse, R42, R25 ;  /* 0x0000002a29197223 */ /* 0x040fe20000000019 */
[----:B------:R-:W-:Y:S01]  /*6d80*/  FMUL R31, R38, R31 ;  /* 0x0000001f261f7220 */ /* 0x000fe20000400000 */
[----:B------:R-:W-:Y:S01]  /*6d90*/  SHF.L.U32 R43, R74, 0x10, RZ ;  /* 0x000000104a2b7819 */ /* 0x000fe200000006ff */
[----:B------:R-:W-:Y:S01]  /*6da0*/  FFMA R26, R41, R45, R26 ;  /* 0x0000002d291a7223 */ /* 0x000fe2000000001a */
[----:B------:R-:W-:Y:S01]  /*6db0*/  FMUL R28, R38, R32 ;  /* 0x00000020261c7220 */ /* 0x000fe20000400000 */
[----:B------:R-:W-:Y:S01]  /*6dc0*/  LOP3.LUT R42, R74, 0xffff0000, RZ, 0xc0, !PT ;  /* 0xffff00004a2a7812 */ /* 0x000fe200078ec0ff */
[C---:B------:R-:W-:Y:S01]  /*6dd0*/  FMUL R29, R38.reuse, R33 ;  /* 0x00000021261d7220 */ /* 0x040fe20000400000 */
[----:B------:R-:W-:Y:S01]  /*6de0*/  SHF.L.U32 R45, R75, 0x10, RZ ;  /* 0x000000104b2d7819 */ /* 0x000fe200000006ff */
[C---:B------:R-:W-:Y:S01]  /*6df0*/  FMUL R30, R38.reuse, R34 ;  /* 0x00000022261e7220 */ /* 0x040fe20000400000 */
[----:B------:R-:W-:Y:S01]  /*6e00*/  FFMA R31, R41, R40, R31 ;  /* 0x00000028291f7223 */ /* 0x000fe2000000001f */
[----:B------:R-:W-:Y:S01]  /*6e10*/  FMUL R35, R38, R35 ;  /* 0x0000002326237220 */ /* 0x000fe20000400000 */
[----:B------:R-:W-:Y:S01]  /*6e20*/  F2FP.BF16.F32.PACK_AB R69, R23, R18 ;  /* 0x000000121745723e */ /* 0x000fe200000010ff */
[----:B------:R-:W-:Y:S01]  /*6e30*/  FFMA R28, R41, R43, R28 ;  /* 0x0000002b291c7223 */ /* 0x000fe2000000001c */
[----:B------:R-:W-:Y:S01]  /*6e40*/  F2FP.BF16.F32.PACK_AB R70, R21, R20 ;  /* 0x000000141546723e */ /* 0x000fe200000010ff */
[----:B------:R-:W-:Y:S01]  /*6e50*/  FFMA R29, R41, R42, R29 ;  /* 0x0000002a291d7223 */ /* 0x000fe2000000001d */
[----:B------:R-:W-:Y:S01]  /*6e60*/  F2FP.BF16.F32.PACK_AB R71, R27, R22 ;  /* 0x000000161b47723e */ /* 0x000fe200000010ff */
[C---:B------:R-:W-:Y:S01]  /*6e70*/  FFMA R30, R41.reuse, R45, R30 ;  /* 0x0000002d291e7223 */ /* 0x040fe2000000001e */
[----:B------:R-:W-:Y:S01]  /*6e80*/  FFMA R35, R41, R44, R35 ;  /* 0x0000002c29237223 */ /* 0x000fe20000000023 */
[----:B------:R-:W-:Y:S02]  /*6e90*/  F2FP.BF16.F32.PACK_AB R80, R25, R24 ;  /* 0x000000181950723e */ /* 0x000fe400000010ff */
[----:B------:R1:W-:Y:S01]  /*6ea0*/  STS.128 [R114+0x20], R68 ;  /* 0x0000204472007388 */ /* 0x0003e20000000c00 */
[----:B------:R-:W-:Y:S02]  /*6eb0*/  F2FP.BF16.F32.PACK_AB R81, R31, R26 ;  /* 0x0000001a1f51723e */ /* 0x000fe400000010ff */
[----:B------:R-:W-:Y:S02]  /*6ec0*/  F2FP.BF16.F32.PACK_AB R82, R29, R28 ;  /* 0x0000001c1d52723e */ /* 0x000fe400000010ff */
[----:B------:R-:W-:Y:S05]  /*6ed0*/  F2FP.BF16.F32.PACK_AB R83, R35, R30 ;  /* 0x0000001e2353723e */ /* 0x000fea00000010ff */
[----:B------:R1:W-:Y:S01]  /*6ee0*/  STS.128 [R103+0x10], R80 ;  /* 0x0000105067007388 */ /* 0x0003e20000000c00 */
[----:B------:R-:W-:Y:S01]  /*6ef0*/  @!PT LDS RZ, [RZ] ;  /* 0x00000000fffff984 */ /* 0x000fe20000000800 */
[----:B------:R-:W-:Y:S01]  /*6f00*/  @!PT LDS RZ, [RZ] ;  /* 0x00000000fffff984 */ /* 0x000fe20000000800 */
[----:B------:R-:W-:Y:S01]  /*6f10*/  @!PT LDS RZ, [RZ] ;  /* 0x00000000fffff984 */ /* 0x000fe20000000800 */
[----:B------:R-:W-:Y:S01]  /*6f20*/  @!PT LDS RZ, [RZ] ;  /* 0x00000000fffff984 */ /* 0x000fe20000000800 */
[----:B------:R2:W-:Y:S07]  /*6f30*/  MEMBAR.ALL.CTA ;  /* 0x0000000000007992 */ /* 0x0005ee0000008000 */
[----:B--2---:R-:W2:Y:S02]  /*6f40*/  FENCE.VIEW.ASYNC.S ;  /* 0x00000000000073c6 */ /* 0x004ea40000000000 */
[----:B--2---:R-:W-:Y:S06]  /*6f50*/  BAR.SYNC.DEFER_BLOCKING 0x1, 0x80 ;  /* 0x0042000000007b1d */ /* 0x004fec0000010000 */
[----:B------:R-:W-:Y:S05]  /*6f60*/  @P0 BRA `(.L_x_91) ;  /* 0x00000000002c0947 */ /* 0x000fea0003800000 */
[----:B------:R-:W2:Y:S01]  /*6f70*/  LDCU.64 UR6, c[0x0][0x348] ;  /* 0x00006900ff0677ac */ /* 0x000ea20008000a00 */
[----:B------:R-:W-:Y:S02]  /*6f80*/  R2UR UR5, R118 ;  /* 0x00000000760572ca */ /* 0x000fe400000e0000 */
[----:B------:R-:W-:Y:S02]  /*6f90*/  R2UR UR42, R111 ;  /* 0x000000006f2a72ca */ /* 0x000fe400000e0000 */
[----:B------:R-:W-:Y:S02]  /*6fa0*/  R2UR UR43, R110 ;  /* 0x000000006e2b72ca */ /* 0x000fe400000e0000 */
[----:B------:R-:W-:Y:S02]  /*6fb0*/  R2UR UR44, R108 ;  /* 0x000000006c2c72ca */ /* 0x000fe400000e0000 */
[----:B------:R-:W-:Y:S05]  /*6fc0*/  R2UR UR45, R109 ;  /* 0x000000006d2d72ca */ /* 0x000fea00000e0000 */
[----:B------:R-:W-:Y:S02]  /*6fd0*/  UIADD3 UR40, UPT, UPT, UR49, 0x200, UR5 ;  /* 0x0000020031287890 */ /* 0x000fe4000fffe005 */
[----:B--2---:R-:W-:Y:S04]  /*6fe0*/  UIADD3 UR4, UP0, UPT, UR6, 0x780, URZ ;  /* 0x0000078006047890 */ /* 0x004fe8000ff1e0ff */
[----:B------:R-:W-:Y:S09]  /*6ff0*/  UIADD3.X UR5, UPT, UPT, URZ, UR7, URZ, UP0, !UPT ;  /* 0x00000007ff057290 */ /* 0x000ff200087fe4ff */
[----:B------:R2:W-:Y:S02]  /*7000*/  UTMASTG.5D.IM2COL [UR40], [UR4] ;  /* 0x00000028040073b5 */ /* 0x0005e40008060000 */
[----:B--2---:R0:W-:Y:S02]  /*7010*/  UTMACMDFLUSH ;  /* 0x00000000000079b7 */ /* 0x0041e40000000000 */
.L_x_91:
[----:B------:R-:W-:Y:S05]  /*7020*/  BSYNC.RECONVERGENT B0 ;  /* 0x0000000000007941 */ /* 0x000fea0003800200 */
.L_x_90:
[----:B------:R-:W-:Y:S01]  /*7030*/  R2UR UR40, R46 ;  /* 0x000000002e2872ca */ /* 0x000fe200000e0000 */
[----:B------:R-:W-:Y:S11]  /*7040*/  BSSY.RECONVERGENT B0, `(.L_x_92) ;  /* 0x0000006000007945 */ /* 0x000ff60003800200 */
[----:B------:R-:W-:Y:S01]  /*7050*/  @!UPT UIADD3 URZ, UPT, UPT, URZ, URZ, URZ ;  /* 0x000000fffffff290 */ /* 0x000fe2000fffe0ff */
[----:B------:R-:W-:Y:S04]  /*7060*/  UISETP.NE.AND UP0, UPT, UR40, 0x3, UPT ;  /* 0x000000032800788c */ /* 0x000fe8000bf05270 */
[----:B------:R-:W-:Y:S01]  /*7070*/  USEL UR42, UR40, URZ, UP0 ;  /* 0x000000ff282a7287 */ /* 0x000fe20008000000 */
[----:B------:R-:W-:Y:S11]  /*7080*/  @P0 BRA `(.L_x_93) ;  /* 0x0000000000040947 */ /* 0x000ff60003800000 */
[----:B------:R-:W-:Y:S04]  /*7090*/  DEPBAR.LE SB0, 0x1 ;  /* 0x000080400000791a */ /* 0x000fe80000000000 */
.L_x_93:
[----:B------:R-:W-:Y:S05]  /*70a0*/  BSYNC.RECONVERGENT B0 ;  /* 0x0000000000007941 */ /* 0x000fea0003800200 */
.L_x_92:
[----:B------:R-:W-:Y:S01]  /*70b0*/  BAR.SYNC.DEFER_BLOCKING 0x1, 0x80 ;  /* 0x0042000000007b1d */ /* 0x000fe20000010000 */
[----:B------:R-:W-:Y:S01]  /*70c0*/  ISETP.NE.AND P1, PT, R113, RZ, PT ;  /* 0x000000ff7100720c */ /* 0x000fe20003f25270 */
[----:B------:R-:W-:Y:S01]  /*70d0*/  UISETP.NE.AND UP0, UPT, UR51, URZ, UPT ;  /* 0x000000ff3300728c */ /* 0x000fe2000bf05270 */
[----:B------:R-:W-:Y:S11]  /*70e0*/  LEA R3, R120, UR49, 0x3 ;  /* 0x0000003178037c11 */ /* 0x000ff6000f8e18ff */
[----:B------:R-:W-:Y:S01]  /*70f0*/  @P1 SHF.L.U32 R4, R47, 0x1f, RZ ;  /* 0x0000001f2f041819 */ /* 0x000fe200000006ff */
[----:B------:R-:W-:Y:S06]  /*7100*/  BRA.U !UP0, `(.L_x_94) ;  /* 0x0000000108287547 */ /* 0x000fec000b800000 */
[----:B------:R-:W2:Y:S01]  /*7110*/  S2R R0, SR_CgaCtaId ;  /* 0x0000000000007919 */ /* 0x000ea20000008800 */
[----:B------:R-:W-:Y:S05]  /*7120*/  IMAD.U32 R2, RZ, RZ, UR52 ;  /* 0x00000034ff027e24 */ /* 0x000fea000f8e00ff */
[C---:B------:R-:W-:Y:S01]  /*7130*/  @P1 LEA R5, R2.reuse, UR49, 0x3 ;  /* 0x0000003102051c11 */ /* 0x040fe2000f8e18ff */
[----:B------:R-:W-:Y:S04]  /*7140*/  VIADD R2, R2, 0x1 ;  /* 0x0000000102027836 */ /* 0x000fe80000000000 */
[----:B------:R-:W-:Y:S01]  /*7150*/  @P1 VIADD R5, R5, 0x98 ;  /* 0x0000009805051836 */ /* 0x000fe20000000000 */
[C---:B------:R-:W-:Y:S04]  /*7160*/  ISETP.NE.AND P0, PT, R2.reuse, 0x3, PT ;  /* 0x000000030200780c */ /* 0x040fe80003f05270 */
[----:B------:R-:W-:Y:S04]  /*7170*/  SEL R2, R2, RZ, P0 ;  /* 0x000000ff02027207 */ /* 0x000fe80000000000 */
[----:B------:R-:W-:Y:S02]  /*7180*/  R2UR UR52, R2 ;  /* 0x00000000023472ca */ /* 0x000fe400000e0000 */
[----:B--2---:R-:W-:Y:S04]  /*7190*/  @P1 PRMT R0, R0, 0x654, R5 ;  /* 0x0000065400001816 */ /* 0x004fe80000000005 */
[----:B------:R2:W-:Y:S09]  /*71a0*/  @P1 SYNCS.ARRIVE.TRANS64.RED.A1T0 RZ, [R0+URZ], RZ ;  /* 0x000000ff00ff19a7 */ /* 0x0005f200081004ff */
.L_x_94:
[----:B------:R-:W3:Y:S01]  /*71b0*/  @P1 SYNCS.PHASECHK.TRANS64.TRYWAIT P0, [R3+URZ+0x80], R4 ;  /* 0x00008004030015a7 */ /* 0x000ee200080011ff */
[----:B------:R-:W-:Y:S01]  /*71c0*/  BSSY B1, `(.L_x_95) ;  /* 0x0000015000017945 */ /* 0x000fe20003800000 */
[----:B---3--:R-:W-:Y:S03]  /*71d0*/  @P1 SEL R117, RZ, 0x1, !P0 ;  /* 0x00000001ff751807 */ /* 0x008fe60004000000 */
[----:B------:R-:W-:Y:S05]  /*71e0*/  @!P1 BRA `(.L_x_96) ;  /* 0x0000000000489947 */ /* 0x000fea0003800000 */
[----:B------:R-:W-:Y:S01]  /*71f0*/  ISETP.NE.AND P1, PT, R119, RZ, PT ;  /* 0x000000ff7700720c */ /* 0x000fe20003f25270 */
[----:B------:R-:W-:Y:S01]  /*7200*/  BSSY B0, `(.L_x_97) ;  /* 0x000000a000007945 */ /* 0x000fe20003800000 */
[----:B------:R-:W-:Y:S11]  /*7210*/  ISETP.NE.AND P0, PT, R117, RZ, PT ;  /* 0x000000ff7500720c */ /* 0x000ff60003f05270 */
[----:B------:R-:W-:Y:S04]  /*7220*/  @P1 IMAD R120, R120, 0x2000, R107 ;  /* 0x0000200078781824 */ /* 0x000fe800078e026b */
[----:B------:R-:W-:Y:S01]  /*7230*/  @P1 IMAD.IADD R5, R101, 0x1, R120 ;  /* 0x0000000165051824 */ /* 0x000fe200078e0278 */
[----:B------:R-:W-:Y:S03]  /*7240*/  @P1 IADD3 R2, PT, PT, R100, R120, RZ ;  /* 0x0000007864021210 */ /* 0x000fe60007ffe0ff */
[----:B--2---:R-:W-:Y:S01]  /*7250*/  @P1 IMAD.IADD R0, R106, 0x1, R5 ;  /* 0x000000016a001824 */ /* 0x004fe200078e0205 */
[----:B------:R-:W-:Y:S06]  /*7260*/  @P0 BRA `(.L_x_98) ;  /* 0x00000000000c0947 */ /* 0x000fec0003800000 */
[----:B------:R-:W-:Y:S04]  /*7270*/  SHF.L.U32 R4, R47, 0x1f, RZ ;  /* 0x0000001f2f047819 */ /* 0x000fe800000006ff */
[----:B------:R-:W2:Y:S02]  /*7280*/  SYNCS.PHASECHK.TRANS64.TRYWAIT P0, [R3+URZ+0x80], R4 ;  /* 0x00008004030075a7 */ /* 0x000ea400080011ff */
[----:B--2---:R-:W-:Y:S05]  /*7290*/  @!P0 BRA `(.L_x_99) ;  /* 0x0000001800488947 */ /* 0x004fea0003800000 */
.L_x_98:
[----:B------:R-:W-:Y:S05]  /*72a0*/  BSYNC B0 ;  /* 0x0000000000007941 */ /* 0x000fea0003800000 */
.L_x_97:
[----:B------:R-:W-:Y:S11]  /*72b0*/  ISETP.NE.AND P0, PT, R119, RZ, PT ;  /* 0x000000ff7700720c */ /* 0x000ff60003f05270 */
[----:B------:R-:W-:Y:S02]  /*72c0*/  @!UPT UIADD3 URZ, UPT, UPT, URZ, URZ, URZ ;  /* 0x000000fffffff290 */ /* 0x000fe4000fffe0ff */
[----:B------:R3:W4:Y:S04]  /*72d0*/  @P0 LDS.128 R48, [R120] ;  /* 0x0000000078300984 */ /* 0x0007280000000c00 */
[----:B------:R3:W1:Y:S04]  /*72e0*/  @P0 LDS.128 R64, [R2+0x20] ;  /* 0x0000200002400984 */ /* 0x0006680000000c00 */
[----:B------:R3:W1:Y:S04]  /*72f0*/  @P0 LDS.128 R56, [R5+0x10] ;  /* 0x0000100005380984 */ /* 0x0006680000000c00 */
[----:B------:R3:W1:Y:S02]  /*7300*/  @P0 LDS.128 R72, [R0+0x10] ;  /* 0x0000100000480984 */ /* 0x0006640000000c00 */
.L_x_96:
[----:B------:R-:W-:Y:S05]  /*7310*/  BSYNC B1 ;  /* 0x0000000000017941 */ /* 0x000fea0003800000 */
.L_x_95:
[----:B--23--:R-:W-:Y:S05]  /*7320*/  VIADD R0, R39, 0x20 ;  /* 0x0000002027007836 */ /* 0x00cfea0000000000 */
[----:B------:R-:W-:Y:S04]  /*7330*/  SHF.R.U32.HI R0, RZ, 0x15, R0 ;  /* 0x00000015ff007819 */ /* 0x000fe80000011600 */
[----:B------:R-:W-:Y:S11]  /*7340*/  LOP3.LUT P0, RZ, R0, 0x3, R91, 0x48, !PT ;  /* 0x0000000300ff7812 */ /* 0x000ff6000780485b */
[----:B------:R-:W-:Y:S02]  /*7350*/  @!UPT UIADD3 URZ, UPT, UPT, URZ, URZ, URZ ;  /* 0x000000fffffff290 */ /* 0x000fe4000fffe0ff */
[----:B------:R-:W-:Y:S05]  /*7360*/  @!P0 BRA `(.L_x_100) ;  /* 0x0000000000408947 */ /* 0x000fea0003800000 */
[----:B------:R-:W2:Y:S01]  /*7370*/  LDCU.64 UR8, c[0x4][0x70] ;  /* 0x01000e00ff0877ac */ /* 0x000ea20008000a00 */
[----:B------:R-:W-:Y:S01]  /*7380*/  MOV R3, 0x0 ;  /* 0x0000000000037802 */ /* 0x000fe20000000f00 */
[----:B------:R-:W-:Y:S02]  /*7390*/  HFMA2 R12, -RZ, RZ, 0, 5.9604644775390625e-08 ;  /* 0x00000001ff0c7431 */ /* 0x000fe400000001ff */
[----:B------:R-:W-:Y:S02]  /*73a0*/  IMAD.MOV.U32 R8, RZ, RZ, 0x192 ;  /* 0x00000192ff087424 */ /* 0x000fe400078e00ff */
[----:B------:R-:W-:Y:S01]  /*73b0*/  IMAD.MOV.U32 R13, RZ, RZ, RZ ;  /* 0x000000ffff0d7224 */ /* 0x000fe200078e00ff */
[----:B------:R-:W3:Y:S01]  /*73c0*/  LDCU.64 UR6, c[0x4][0x78] ;  /* 0x01000f00ff0677ac */ /* 0x000ee20008000a00 */
[----:B------:R-:W1:Y:S01]  /*73d0*/  LDC.64 R2, c[0x4][R3] ;  /* 0x0100000003027b82 */ /* 0x000e620000000a00 */
[----:B------:R-:W5:Y:S01]  /*73e0*/  LDCU.64 UR4, c[0x4][0x10] ;  /* 0x01000200ff0477ac */ /* 0x000f620008000a00 */
[----:B--2---:R-:W-:Y:S01]  /*73f0*/  MOV R5, UR9 ;  /* 0x0000000900057c02 */ /* 0x004fe20008000f00 */
[----:B------:R-:W-:Y:S01]  /*7400*/  IMAD.U32 R4, RZ, RZ, UR8 ;  /* 0x00000008ff047e24 */ /* 0x000fe2000f8e00ff */
[----:B---3--:R-:W-:Y:S01]  /*7410*/  MOV R7, UR7 ;  /* 0x0000000700077c02 */ /* 0x008fe20008000f00 */
[----:B------:R-:W-:Y:S01]  /*7420*/  IMAD.U32 R6, RZ, RZ, UR6 ;  /* 0x00000006ff067e24 */ /* 0x000fe2000f8e00ff */
[----:B-----5:R-:W-:Y:S01]  /*7430*/  MOV R11, UR5 ;  /* 0x00000005000b7c02 */ /* 0x020fe20008000f00 */
[----:B------:R-:W-:Y:S02]  /*7440*/  IMAD.U32 R10, RZ, RZ, UR4 ;  /* 0x00000004ff0a7e24 */ /* 0x000fe4000f8e00ff */
[----:B------:R-:W-:Y:S07]  /*7450*/  LEPC R20, `(.L_x_100) ;  /* 0x000000001014794e */ /* 0x000fee0000000000 */
[----:B-1--4-:R-:W-:Y:S05]  /*7460*/  CALL.ABS.NOINC R2 ;  /* 0x0000000002007343 */ /* 0x012fea0003c00000 */
.L_x_100:
[----:B------:R-:W-:Y:S01]  /*7470*/  ISETP.NE.AND P0, PT, R89, RZ, PT ;  /* 0x000000ff5900720c */ /* 0x000fe20003f05270 */
[----:B------:R-:W-:Y:S05]  /*7480*/  WARPSYNC.ALL ;  /* 0x0000000000007948 */ /* 0x000fea0003800000 */
[----:B------:R-:W-:Y:S01]  /*7490*/  R2UR UR4, R39 ;  /* 0x00000000270472ca */ /* 0x000fe200000e0000 */
[----:B------:R-:W2:Y:S01]  /*74a0*/  S2UR UR6, SR_CgaCtaId ;  /* 0x00000000000679c3 */ /* 0x000ea20000008800 */
[----:B------:R-:W-:Y:S01]  /*74b0*/  R2UR UR5, R102 ;  /* 0x00000000660572ca */ /* 0x000fe200000e0000 */
[----:B------:R-:W-:Y:S01]  /*74c0*/  BSSY.RECONVERGENT B0, `(.L_x_101) ;  /* 0x0000092000007945 */ /* 0x000fe20003800200 */
[C---:B----4-:R-:W-:Y:S02]  /*74d0*/  SHF.L.U32 R40, R48.reuse, 0x10, RZ ;  /* 0x0000001030287819 */ /* 0x050fe400000006ff */
[----:B------:R-:W-:Y:S02]  /*74e0*/  LOP3.LUT R42, R48, 0xffff0000, RZ, 0xc0, !PT ;  /* 0xffff0000302a7812 */ /* 0x000fe400078ec0ff */
[C---:B------:R-:W-:Y:S02]  /*74f0*/  SHF.L.U32 R43, R49.reuse, 0x10, RZ ;  /* 0x00000010312b7819 */ /* 0x040fe400000006ff */
[----:B------:R-:W-:Y:S02]  /*7500*/  LOP3.LUT R44, R49, 0xffff0000, RZ, 0xc0, !PT ;  /* 0xffff0000312c7812 */ /* 0x000fe400078ec0ff */
[C---:B------:R-:W-:Y:S01]  /*7510*/  SHF.L.U32 R45, R50.reuse, 0x10, RZ ;  /* 0x00000010322d7819 */ /* 0x040fe200000006ff */
[----:B------:R-:W3:Y:S01]  /*7520*/  LDTM.x32 R4, tmem[UR4+0x20] ;  /* 0x00002004000479ee */ /* 0x000ee200082c0000 */
[----:B------:R-:W-:Y:S01]  /*7530*/  LOP3.LUT R46, R50, 0xffff0000, RZ, 0xc0, !PT ;  /* 0xffff0000322e7812 */ /* 0x000fe200078ec0ff */
[----:B------:R-:W-:Y:S01]  /*7540*/  NOP ;  /* 0x0000000000007918 */ /* 0x000fe20000000000 */
[C---:B------:R-:W-:Y:S01]  /*7550*/  SHF.L.U32 R47, R51.reuse, 0x10, RZ ;  /* 0x00000010332f7819 */ /* 0x040fe200000006ff */
[----:B------:R-:W-:Y:S01]  /*7560*/  USHF.L.U32 UR4, UR42, 0xd, URZ ;  /* 0x0000000d2a047899 */ /* 0x000fe200080006ff */
[----:B------:R-:W-:Y:S01]  /*7570*/  LOP3.LUT R49, R51, 0xffff0000, RZ, 0xc0, !PT ;  /* 0xffff000033317812 */ /* 0x000fe200078ec0ff */
[----:B------:R-:W-:Y:S01]  /*7580*/  UIADD3 UR5, UPT, UPT, UR5, 0xe0, URZ ;  /* 0x000000e005057890 */ /* 0x000fe2000fffe0ff */
[C---:B-1----:R-:W-:Y:S02]  /*7590*/  SHF.L.U32 R48, R56.reuse, 0x10, RZ ;  /* 0x0000001038307819 */ /* 0x042fe400000006ff */
[----:B------:R-:W-:Y:S02]  /*75a0*/  LOP3.LUT R51, R56, 0xffff0000, RZ, 0xc0, !PT ;  /* 0xffff000038337812 */ /* 0x000fe400078ec0ff */
[C---:B------:R-:W-:Y:S02]  /*75b0*/  SHF.L.U32 R50, R57.reuse, 0x10, RZ ;  /* 0x0000001039327819 */ /* 0x040fe400000006ff */
[----:B------:R-:W-:Y:S02]  /*75c0*/  LOP3.LUT R52, R57, 0xffff0000, RZ, 0xc0, !PT ;  /* 0xffff000039347812 */ /* 0x000fe400078ec0ff */
[C---:B------:R-:W-:Y:S02]  /*75d0*/  SHF.L.U32 R53, R58.reuse, 0x10, RZ ;  /* 0x000000103a357819 */ /* 0x040fe400000006ff */
[----:B------:R-:W-:Y:S02]  /*75e0*/  LOP3.LUT R54, R58, 0xffff0000, RZ, 0xc0, !PT ;  /* 0xffff00003a367812 */ /* 0x000fe400078ec0ff */
[C---:B------:R-:W-:Y:S02]  /*75f0*/  SHF.L.U32 R55, R59.reuse, 0x10, RZ ;  /* 0x000000103b377819 */ /* 0x040fe400000006ff */
[----:B------:R-:W-:Y:S02]  /*7600*/  LOP3.LUT R56, R59, 0xffff0000, RZ, 0xc0, !PT ;  /* 0xffff00003b387812 */ /* 0x000fe400078ec0ff */
[----:B------:R-:W-:Y:S01]  /*7610*/  SHF.L.U32 R57, R64, 0x10, RZ ;  /* 0x0000001040397819 */ /* 0x000fe200000006ff */
[----:B---3--:R-:W-:Y:S01]  /*7620*/  FMUL R4, R38, R4 ;  /* 0x0000000426047220 */ /* 0x008fe20000400000 */
[----:B------:R-:W-:Y:S01]  /*7630*/  LOP3.LUT R58, R64, 0xffff0000, RZ, 0xc0, !PT ;  /* 0xffff0000403a7812 */ /* 0x000fe200078ec0ff */
[C---:B------:R-:W-:Y:S01]  /*7640*/  FMUL R5, R38.reuse, R5 ;  /* 0x0000000526057220 */ /* 0x040fe20000400000 */
[C---:B------:R-:W-:Y:S01]  /*7650*/  SHF.L.U32 R59, R65.reuse, 0x10, RZ ;  /* 0x00000010413b7819 */ /* 0x040fe200000006ff */
[C---:B------:R-:W-:Y:S01]  /*7660*/  FMUL R6, R38.reuse, R6 ;  /* 0x0000000626067220 */ /* 0x040fe20000400000 */
[----:B------:R-:W-:Y:S01]  /*7670*/  LOP3.LUT R60, R65, 0xffff0000, RZ, 0xc0, !PT ;  /* 0xffff0000413c7812 */ /* 0x000fe200078ec0ff */
[----:B------:R-:W-:Y:S01]  /*7680*/  FMUL R7, R38, R7 ;  /* 0x0000000726077220 */ /* 0x000fe20000400000 */
[----:B------:R-:W-:Y:S01]  /*7690*/  IADD3 R114, PT, PT, R107, UR4, RZ ;  /* 0x000000046b727c10 */ /* 0x000fe2000fffe0ff */
[----:B------:R-:W-:Y:S01]  /*76a0*/  FFMA R4, R41, R40, R4 ;  /* 0x0000002829047223 */ /* 0x000fe20000000004 */
[----:B------:R-:W-:Y:S01]  /*76b0*/  SHF.L.U32 R61, R66, 0x10, RZ ;  /* 0x00000010423d7819 */ /* 0x000fe200000006ff */
[----:B------:R-:W-:Y:S01]  /*76c0*/  FMUL R8, R38, R8 ;  /* 0x0000000826087220 */ /* 0x000fe20000400000 */
[----:B------:R-:W-:Y:S01]  /*76d0*/  LOP3.LUT R62, R66, 0xffff0000, RZ, 0xc0, !PT ;  /* 0xffff0000423e7812 */ /* 0x000fe200078ec0ff */
[----:B--2---:R-:W-:Y:S01]  /*76e0*/  UPRMT UR5, UR6, 0x654, UR5 ;  /* 0x0000065406057896 */ /* 0x004fe20008000005 */
[----:B------:R-:W-:Y:S01]  /*76f0*/  IADD3 R115, PT, PT, R101, R114, RZ ;  /* 0x0000007265737210 */ /* 0x000fe20007ffe0ff */
[C---:B------:R-:W-:Y:S01]  /*7700*/  FFMA R5, R41.reuse, R42, R5 ;  /* 0x0000002a29057223 */ /* 0x040fe20000000005 */
[----:B------:R-:W-:Y:S01]  /*7710*/  IADD3 R114, PT, PT, R100, R114, RZ ;  /* 0x0000007264727210 */ /* 0x000fe20007ffe0ff */
[C---:B------:R-:W-:Y:S01]  /*7720*/  FFMA R6, R41.reuse, R43, R6 ;  /* 0x0000002b29067223 */ /* 0x040fe20000000006 */
[----:B------:R-:W-:Y:S01]  /*7730*/  IADD3 R124, PT, PT, R106, R115, RZ ;  /* 0x000000736a7c7210 */ /* 0x000fe20007ffe0ff */
[----:B------:R-:W-:Y:S01]  /*7740*/  FFMA R7, R41, R44, R7 ;  /* 0x0000002c29077223 */ /* 0x000fe20000000007 */
[----:B------:R-:W-:Y:S01]  /*7750*/  F2FP.BF16.F32.PACK_AB R80, R5, R4 ;  /* 0x000000040550723e */ /* 0x000fe200000010ff */
[----:B------:R-:W-:Y:S01]  /*7760*/  FFMA R8, R41, R45, R8 ;  /* 0x0000002d29087223 */ /* 0x000fe20000000008 */
[----:B------:R-:W-:Y:S01]  /*7770*/  SYNCS.ARRIVE.TRANS64.RED.A1T0 RZ, [UR5], RZ ;  /* 0x000000ffffff79a7 */ /* 0x000fe20008100405 */
[C---:B------:R-:W-:Y:S01]  /*7780*/  FMUL R9, R38.reuse, R9 ;  /* 0x0000000926097220 */ /* 0x040fe20000400000 */
[----:B------:R-:W-:Y:S01]  /*7790*/  F2FP.BF16.F32.PACK_AB R81, R7, R6 ;  /* 0x000000060751723e */ /* 0x000fe200000010ff */
[C---:B------:R-:W-:Y:S01]  /*77a0*/  FMUL R0, R38.reuse, R10 ;  /* 0x0000000a26007220 */ /* 0x040fe20000400000 */
[C---:B------:R-:W-:Y:S01]  /*77b0*/  FMUL R2, R38.reuse, R11 ;  /* 0x0000000b26027220 */ /* 0x040fe20000400000 */
[C---:B------:R-:W-:Y:S01]  /*77c0*/  FFMA R9, R41.reuse, R46, R9 ;  /* 0x0000002e29097223 */ /* 0x040fe20000000009 */
[C---:B------:R-:W-:Y:S01]  /*77d0*/  FMUL R3, R38.reuse, R12 ;  /* 0x0000000c26037220 */ /* 0x040fe20000400000 */
[C---:B------:R-:W-:Y:S01]  /*77e0*/  FFMA R0, R41.reuse, R47, R0 ;  /* 0x0000002f29007223 */ /* 0x040fe20000000000 */
[----:B------:R-:W-:Y:S01]  /*77f0*/  FFMA R2, R41, R49, R2 ;  /* 0x0000003129027223 */ /* 0x000fe20000000002 */
[----:B------:R-:W-:Y:S01]  /*7800*/  SHF.L.U32 R63, R67, 0x10, RZ ;  /* 0x00000010433f7819 */ /* 0x000fe200000006ff */
[----:B------:R-:W-:Y:S01]  /*7810*/  FFMA R3, R41, R48, R3 ;  /* 0x0000003029037223 */ /* 0x000fe20000000003 */
[----:B------:R-:W-:Y:S01]  /*7820*/  F2FP.BF16.F32.PACK_AB R82, R9, R8 ;  /* 0x000000080952723e */ /* 0x000fe200000010ff */
[----:B------:R-:W-:Y:S01]  /*7830*/  FMUL R10, R38, R13 ;  /* 0x0000000d260a7220 */ /* 0x000fe20000400000 */
[----:B------:R-:W-:Y:S01]  /*7840*/  F2FP.BF16.F32.PACK_AB R83, R2, R0 ;  /* 0x000000000253723e */ /* 0x000fe200000010ff */
[C---:B------:R-:W-:Y:S01]  /*7850*/  FMUL R11, R38.reuse, R14 ;  /* 0x0000000e260b7220 */ /* 0x040fe20000400000 */
[C---:B------:R-:W-:Y:S01]  /*7860*/  FMUL R15, R38.reuse, R15 ;  /* 0x0000000f260f7220 */ /* 0x040fe20000400000 */
[----:B------:R-:W-:Y:S01]  /*7870*/  FMUL R12, R38, R16 ;  /* 0x00000010260c7220 */ /* 0x000fe20000400000 */
[----:B------:R-:W-:Y:S01]  /*7880*/  FFMA R10, R41, R51, R10 ;  /* 0x00000033290a7223 */ /* 0x000fe2000000000a */
[----:B------:R1:W-:Y:S01]  /*7890*/  STS.128 [R107+UR4], R80 ;  /* 0x000000506b007988 */ /* 0x0003e20008000c04 */
[----:B------:R-:W-:Y:S01]  /*78a0*/  LOP3.LUT R64, R67, 0xffff0000, RZ, 0xc0, !PT ;  /* 0xffff000043407812 */ /* 0x000fe200078ec0ff */
[C---:B------:R-:W-:Y:S01]  /*78b0*/  FFMA R11, R41.reuse, R50, R11 ;  /* 0x00000032290b7223 */ /* 0x040fe2000000000b */
[C---:B------:R-:W-:Y:S01]  /*78c0*/  FFMA R15, R41.reuse, R52, R15 ;  /* 0x00000034290f7223 */ /* 0x040fe2000000000f */
[----:B------:R-:W-:Y:S01]  /*78d0*/  SHF.L.U32 R65, R72, 0x10, RZ ;  /* 0x0000001048417819 */ /* 0x000fe200000006ff */
[----:B------:R-:W-:Y:S01]  /*78e0*/  FFMA R12, R41, R53, R12 ;  /* 0x00000035290c7223 */ /* 0x000fe2000000000c */
[----:B------:R-:W-:Y:S01]  /*78f0*/  F2FP.BF16.F32.PACK_AB R100, R10, R3 ;  /* 0x000000030a64723e */ /* 0x000fe200000010ff */
[C---:B------:R-:W-:Y:S01]  /*7900*/  FMUL R13, R38.reuse, R17 ;  /* 0x00000011260d7220 */ /* 0x040fe20000400000 */
[----:B------:R-:W-:Y:S01]  /*7910*/  F2FP.BF16.F32.PACK_AB R101, R15, R11 ;  /* 0x0000000b0f65723e */ /* 0x000fe200000010ff */
[C---:B------:R-:W-:Y:S01]  /*7920*/  FMUL R14, R38.reuse, R18 ;  /* 0x00000012260e7220 */ /* 0x040fe20000400000 */
[C---:B------:R-:W-:Y:S01]  /*7930*/  FMUL R19, R38.reuse, R19 ;  /* 0x0000001326137220 */ /* 0x040fe20000400000 */
[C---:B------:R-:W-:Y:S01]  /*7940*/  FMUL R16, R38.reuse, R20 ;  /* 0x0000001426107220 */ /* 0x040fe20000400000 */
[C---:B------:R-:W-:Y:S01]  /*7950*/  FFMA R13, R41.reuse, R54, R13 ;  /* 0x00000036290d7223 */ /* 0x040fe2000000000d */
        /* <DEDUP_REMOVED lines=11> */
[----:B------:R-:W-:Y:S01]  /*7a10*/  FFMA R23, R41, R60, R23 ;  /* 0x0000003c29177223 */ /* 0x000fe20000000017 */
[C---:B------:R-:W-:Y:S01]  /*7a20*/  FMUL R27, R38.reuse, R27 ;  /* 0x0000001b261b7220 */ /* 0x040fe20000400000 */
[----:B------:R-:W-:Y:S01]  /*7a30*/  F2FP.BF16.F32.PACK_AB R102, R13, R12 ;  /* 0x0000000c0d66723e */ /* 0x000fe200000010ff */
[----:B------:R-:W-:Y:S01]  /*7a40*/  FFMA R20, R41, R61, R20 ;  /* 0x0000003d29147223 */ /* 0x000fe20000000014 */
[----:B------:R-:W-:Y:S01]  /*7a50*/  F2FP.BF16.F32.PACK_AB R103, R19, R14 ;  /* 0x0000000e1367723e */ /* 0x000fe200000010ff */
[----:B------:R-:W-:Y:S01]  /*7a60*/  FMUL R24, R38, R28 ;  /* 0x0000001c26187220 */ /* 0x000fe20000400000 */
[----:B------:R-:W-:Y:S01]  /*7a70*/  LOP3.LUT R66, R72, 0xffff0000, RZ, 0xc0, !PT ;  /* 0xffff000048427812 */ /* 0x000fe200078ec0ff */
[----:B------:R-:W-:Y:S01]  /*7a80*/  FFMA R21, R41, R62, R21 ;  /* 0x0000003e29157223 */ /* 0x000fe20000000015 */
[----:B------:R-:W-:Y:S01]  /*7a90*/  SHF.L.U32 R67, R73, 0x10, RZ ;  /* 0x0000001049437819 */ /* 0x000fe200000006ff */
[----:B------:R1:W-:Y:S01]  /*7aa0*/  STS.128 [R115+0x10], R100 ;  /* 0x0000106473007388 */ /* 0x0003e20000000c00 */
[C---:B------:R-:W-:Y:S01]  /*7ab0*/  FMUL R25, R38.reuse, R29 ;  /* 0x0000001d26197220 */ /* 0x040fe20000400000 */
[----:B------:R-:W-:Y:S01]  /*7ac0*/  FFMA R22, R41, R63, R22 ;  /* 0x0000003f29167223 */ /* 0x000fe20000000016 */
[----:B------:R-:W-:Y:S01]  /*7ad0*/  LOP3.LUT R68, R73, 0xffff0000, RZ, 0xc0, !PT ;  /* 0xffff000049447812 */ /* 0x000fe200078ec0ff */
[----:B------:R-:W-:Y:S01]  /*7ae0*/  FMUL R26, R38, R30 ;  /* 0x0000001e261a7220 */ /* 0x000fe20000400000 */
[C---:B------:R-:W-:Y:S01]  /*7af0*/  FFMA R27, R41.reuse, R64, R27 ;  /* 0x00000040291b7223 */ /* 0x040fe2000000001b */
[----:B------:R-:W-:Y:S01]  /*7b00*/  SHF.L.U32 R69, R74, 0x10, RZ ;  /* 0x000000104a457819 */ /* 0x000fe200000006ff */
[----:B------:R-:W-:Y:S01]  /*7b10*/  FMUL R31, R38, R31 ;  /* 0x0000001f261f7220 */ /* 0x000fe20000400000 */
[C---:B------:R-:W-:Y:S01]  /*7b20*/  FFMA R24, R41.reuse, R65, R24 ;  /* 0x0000004129187223 */ /* 0x040fe20000000018 */
[----:B------:R-:W-:Y:S01]  /*7b30*/  LOP3.LUT R70, R74, 0xffff0000, RZ, 0xc0, !PT ;  /* 0xffff00004a467812 */ /* 0x000fe200078ec0ff */
[C---:B------:R-:W-:Y:S01]  /*7b40*/  FMUL R28, R38.reuse, R32 ;  /* 0x00000020261c7220 */ /* 0x040fe20000400000 */
[----:B------:R-:W-:Y:S01]  /*7b50*/  FFMA R25, R41, R66, R25 ;  /* 0x0000004229197223 */ /* 0x000fe20000000019 */
[----:B------:R-:W-:Y:S01]  /*7b60*/  SHF.L.U32 R71, R75, 0x10, RZ ;  /* 0x000000104b477819 */ /* 0x000fe200000006ff */
[C---:B------:R-:W-:Y:S01]  /*7b70*/  FMUL R29, R38.reuse, R33 ;  /* 0x00000021261d7220 */ /* 0x040fe20000400000 */
[----:B------:R-:W-:Y:S01]  /*7b80*/  FFMA R26, R41, R67, R26 ;  /* 0x00000043291a7223 */ /* 0x000fe2000000001a */
[----:B------:R-:W-:Y:S01]  /*7b90*/  LOP3.LUT R72, R75, 0xffff0000, RZ, 0xc0, !PT ;  /* 0xffff00004b487812 */ /* 0x000fe200078ec0ff */
        /* <DEDUP_REMOVED lines=8> */
[----:B------:R-:W-:Y:S01]  /*7c20*/  FFMA R30, R41, R71, R30 ;  /* 0x00000047291e7223 */ /* 0x000fe2000000001e */
[----:B------:R-:W-:Y:S01]  /*7c30*/  F2FP.BF16.F32.PACK_AB R119, R27, R22 ;  /* 0x000000161b77723e */ /* 0x000fe200000010ff */
[----:B------:R-:W-:Y:S01]  /*7c40*/  FFMA R35, R41, R72, R35 ;  /* 0x0000004829237223 */ /* 0x000fe20000000023 */
[----:B------:R-:W-:Y:S02]  /*7c50*/  F2FP.BF16.F32.PACK_AB R120, R25, R24 ;  /* 0x000000181978723e */ /* 0x000fe400000010ff */
[----:B------:R-:W-:Y:S01]  /*7c60*/  F2FP.BF16.F32.PACK_AB R121, R31, R26 ;  /* 0x0000001a1f79723e */ /* 0x000fe200000010ff */
[----:B------:R1:W-:Y:S01]  /*7c70*/  STS.128 [R114+0x20], R116 ;  /* 0x0000207472007388 */ /* 0x0003e20000000c00 */
        /* <DEDUP_REMOVED lines=13> */
[----:B------:R-:W-:Y:S01]  /*7d50*/  R2UR UR11, R110 ;  /* 0x000000006e0b72ca */ /* 0x000fe200000e0000 */
[----:B------:R-:W-:Y:S01]  /*7d60*/  UIADD3 UR9, UPT, UPT, UR41, 0x20, URZ ;  /* 0x0000002029097890 */ /* 0x000fe2000fffe0ff */
[----:B------:R-:W-:Y:S01]  /*7d70*/  R2UR UR12, R108 ;  /* 0x000000006c0c72ca */ /* 0x000fe200000e0000 */
[----:B------:R-:W-:Y:S01]  /*7d80*/  UIADD3 UR8, UPT, UPT, UR49, 0x200, UR4 ;  /* 0x0000020031087890 */ /* 0x000fe2000fffe004 */
[----:B------:R-:W-:Y:S01]  /*7d90*/  R2UR UR13, R109 ;  /* 0x000000006d0d72ca */ /* 0x000fe200000e0000 */
[----:B--2---:R-:W-:Y:S04]  /*7da0*/  UIADD3 UR6, UP0, UPT, UR14, 0x780, URZ ;  /* 0x000007800e067890 */ /* 0x004fe8000ff1e0ff */
[----:B------:R-:W-:Y:S09]  /*7db0*/  UIADD3.X UR7, UPT, UPT, URZ, UR15, URZ, UP0, !UPT ;  /* 0x0000000fff077290 */ /* 0x000ff200087fe4ff */
[----:B------:R2:W-:Y:S02]  /*7dc0*/  UTMASTG.5D.IM2COL [UR8], [UR6] ;  /* 0x00000008060073b5 */ /* 0x0005e40008060000 */
[----:B--2---:R0:W-:Y:S02]  /*7dd0*/  UTMACMDFLUSH ;  /* 0x00000000000079b7 */ /* 0x0041e40000000000 */
.L_x_102:
[----:B------:R-:W-:Y:S05]  /*7de0*/  BSYNC.RECONVERGENT B0 ;  /* 0x0000000000007941 */ /* 0x000fea0003800200 */
.L_x_101:
[----:B------:R-:W-:Y:S01]  /*7df0*/  MOV R0, UR40 ;  /* 0x0000002800007c02 */ /* 0x000fe20008000f00 */
[----:B------:R-:W-:Y:S01]  /*7e00*/  UIADD3 UR4, UPT, UPT, UR42, 0x1, URZ ;  /* 0x000000012a047890 */ /* 0x000fe2000fffe0ff */
[----:B------:R-:W-:Y:S05]  /*7e10*/  BSSY.RECONVERGENT B0, `(.L_x_103) ;  /* 0x0000005000007945 */ /* 0x000fea0003800200 */
[----:B------:R-:W-:Y:S02]  /*7e20*/  MOV R2, UR4 ;  /* 0x0000000400027c02 */ /* 0x000fe40008000f00 */
[----:B------:R-:W-:Y:S01]  /*7e30*/  MOV R46, UR4 ;  /* 0x00000004002e7c02 */ /* 0x000fe20008000f00 */
[----:B------:R-:W-:Y:S05]  /*7e40*/  @P0 BRA `(.L_x_104) ;  /* 0x0000000000040947 */ /* 0x000fea0003800000 */
[----:B------:R-:W-:Y:S04]  /*7e50*/  DEPBAR.LE SB0, 0x1 ;  /* 0x000080400000791a */ /* 0x000fe80000000000 */
.L_x_104:
[----:B------:R-:W-:Y:S05]  /*7e60*/  BSYNC.RECONVERGENT B0 ;  /* 0x0000000000007941 */ /* 0x000fea0003800200 */
.L_x_103:
[----:B------:R-:W-:Y:S01]  /*7e70*/  BAR.SYNC.DEFER_BLOCKING 0x1, 0x80 ;  /* 0x0042000000007b1d */ /* 0x000fe20000010000 */
[----:B------:R-:W-:Y:S01]  /*7e80*/  ISETP.NE.AND P0, PT, R2, 0x3, PT ;  /* 0x000000030200780c */ /* 0x000fe20003f05270 */
[----:B------:R-:W-:Y:S03]  /*7e90*/  UISETP.NE.AND UP0, UPT, UR51, -0x2, UPT ;  /* 0xfffffffe3300788c */ /* 0x000fe6000bf05270 */
[----:B------:R-:W-:Y:S01]  /*7ea0*/  ISETP.EQ.XOR P1, PT, R0, 0x3, !P0 ;  /* 0x000000030000780c */ /* 0x000fe20004722a70 */
[----:B------:R-:W-:Y:S01]  /*7eb0*/  VIADD R0, R36, 0x1 ;  /* 0x0000000124007836 */ /* 0x000fe20000000000 */
[----:B------:R-:W-:Y:S02]  /*7ec0*/  SEL R46, R46, RZ, P0 ;  /* 0x000000ff2e2e7207 */ /* 0x000fe40000000000 */
[----:B------:R-:W-:Y:S04]  /*7ed0*/  SEL R3, RZ, 0x1, !P1 ;  /* 0x00000001ff037807 */ /* 0x000fe80004800000 */
[----:B------:R-:W-:Y:S01]  /*7ee0*/  LOP3.LUT R88, R88, R3, RZ, 0x3c, !PT ;  /* 0x0000000358587212 */ /* 0x000fe200078e3cff */
[----:B------:R-:W-:Y:S06]  /*7ef0*/  BRA.U !UP0, `(.L_x_105) ;  /* 0x00000001082c7547 */ /* 0x000fec000b800000 */
[----:B------:R-:W-:Y:S01]  /*7f00*/  ISETP.NE.AND P2, PT, R113, RZ, PT ;  /* 0x000000ff7100720c */ /* 0x000fe20003f45270 */
[----:B------:R-:W2:Y:S01]  /*7f10*/  S2R R2, SR_CgaCtaId ;  /* 0x0000000000027919 */ /* 0x000ea20000008800 */
[----:B------:R-:W-:Y:S11]  /*7f20*/  IMAD.U32 R3, RZ, RZ, UR52 ;  /* 0x00000034ff037e24 */ /* 0x000ff6000f8e00ff */
        /* <DEDUP_REMOVED lines=8> */
.L_x_105:
[----:B------:R-:W-:Y:S01]  /*7fb0*/  R2UR UR5, R84 ;  /* 0x00000000540572ca */ /* 0x000fe200000e0000 */
[----:B------:R-:W-:Y:S01]  /*7fc0*/  UISETP.NE.AND UP0, UPT, UR55, URZ, UPT ;  /* 0x000000ff3700728c */ /* 0x000fe2000bf05270 */
[----:B------:R-:W-:Y:S01]  /*7fd0*/  R2UR UR4, R85 ;  /* 0x00000000550472ca */ /* 0x000fe200000e0000 */
[----:B------:R-:W-:Y:S01]  /*7fe0*/  IMAD.MOV.U32 R17, RZ, RZ, R105 ;  /* 0x000000ffff117224 */ /* 0x000fe200078e0069 */
[----:B------:R-:W-:Y:S01]  /*7ff0*/  ISETP.NE.AND P0, PT, R0, 0x2, PT ;  /* 0x000000020000780c */ /* 0x000fe20003f05270 */
[----:B------:R-:W-:Y:S01]  /*8000*/  UIADD3 UR51, UPT, UPT, UR51, 0x2, URZ ;  /* 0x0000000233337890 */ /* 0x000fe2000fffe0ff */
[----:B------:R-:W-:Y:S02]  /*8010*/  LOP3.LUT R86, R86, 0x1, RZ, 0x3c, !PT ;  /* 0x0000000156567812 */ /* 0x000fe400078e3cff */
[----:B--2---:R-:W-:Y:S02]  /*8020*/  SEL R2, RZ, 0x1, P0 ;  /* 0x00000001ff027807 */ /* 0x004fe40000000000 */
[----:B------:R-:W-:Y:S02]  /*8030*/  SEL R36, R0, RZ, P0 ;  /* 0x000000ff00247207 */ /* 0x000fe40000000000 */
[----:B------:R-:W-:Y:S01]  /*8040*/  LOP3.LUT R87, R87, R2, RZ, 0x3c, !PT ;  /* 0x0000000257577212 */ /* 0x000fe200078e3cff */
[----:B------:R-:W-:Y:S02]  /*8050*/  UIADD3 UR22, UPT, UPT, UR36, UR5, URZ ;  /* 0x0000000524167290 */ /* 0x000fe4000fffe0ff */
[----:B------:R-:W-:Y:S01]  /*8060*/  UIADD3 UR50, UPT, UPT, UR37, UR4, URZ ;  /* 0x0000000425327290 */ /* 0x000fe2000fffe0ff */
[----:B------:R-:W-:Y:S11]  /*8070*/  BRA.U UP0, `(.L_x_106) ;  /* 0xffffffd500247547 */ /* 0x000ff6000b83ffff */
[----:B------:R-:W-:-:S13]  /*8080*/  ISETP.NE.AND P1, PT, R98, RZ, PT ;  /* 0x000000ff6200720c */ /* 0x000fda0003f25270 */
[----:B------:R-:W-:Y:S05]  /*8090*/  @!P1 BRA `(.L_x_107) ;  /* 0x0000000000489947 */ /* 0x000fea0003800000 */
[----:B------:R-:W2:Y:S02]  /*80a0*/  LDCU.64 UR4, c[0x0][0x990] ;  /* 0x00013200ff0477ac */ /* 0x000ea40008000a00 */
[----:B--2---:R-:W-:-:S04]  /*80b0*/  UISETP.NE.U32.AND UP0, UPT, UR4, URZ, UPT ;  /* 0x000000ff0400728c */ /* 0x004fc8000bf05070 */
[----:B------:R-:W-:-:S09]  /*80c0*/  UISETP.NE.AND.EX UP0, UPT, UR5, URZ, UPT, UP0 ;  /* 0x000000ff0500728c */ /* 0x000fd2000bf05300 */
[----:B------:R-:W-:Y:S05]  /*80d0*/  BRA.U UP0, `(.L_x_108) ;  /* 0x00000001000c7547 */ /* 0x000fea000b800000 */
[----:B------:R-:W-:-:S13]  /*80e0*/  FSETP.NEU.AND P0, PT, R41, RZ, PT ;  /* 0x000000ff2900720b */ /* 0x000fda0003f0d000 */
[----:B------:R-:W-:Y:S05]  /*80f0*/  @!P0 EXIT ;  /* 0x000000000000894d */ /* 0x000fea0003800000 */
[----:B------:R-:W-:Y:S05]  /*8100*/  BRA `(.L_x_107) ;  /* 0x00000000002c7947 */ /* 0x000fea0003800000 */
.L_x_108:
[----:B------:R-:W-:Y:S01]  /*8110*/  ISETP.NE.AND P0, PT, R112, RZ, PT ;  /* 0x000000ff7000720c */ /* 0x000fe20003f05270 */
[----:B------:R-:W-:-:S12]  /*8120*/  BSSY.RECONVERGENT B0, `(.L_x_107) ;  /* 0x0000009000007945 */ /* 0x000fd80003800200 */
[----:B------:R-:W-:Y:S05]  /*8130*/  @P0 BRA `(.L_x_109) ;  /* 0x0000000000140947 */ /* 0x000fea0003800000 */
[----:B------:R-:W2:Y:S02]  /*8140*/  LDCU.64 UR4, c[0x0][0x988] ;  /* 0x00013100ff0477ac */ /* 0x000ea40008000a00 */
[----:B--2---:R-:W-:-:S04]  /*8150*/  ISETP.NE.U32.AND P0, PT, RZ, UR4, PT ;  /* 0x00000004ff007c0c */ /* 0x004fc8000bf05070 */
[----:B------:R-:W-:-:S13]  /*8160*/  ISETP.NE.AND.EX P0, PT, RZ, UR5, PT, P0 ;  /* 0x00000005ff007c0c */ /* 0x000fda000bf05300 */
[----:B------:R-:W-:Y:S05]  /*8170*/  @!P0 EXIT ;  /* 0x000000000000894d */ /* 0x000fea0003800000 */
[----:B------:R-:W-:Y:S05]  /*8180*/  BRA `(.L_x_110) ;  /* 0x0000000000087947 */ /* 0x000fea0003800000 */
.L_x_109:
[----:B------:R-:W-:-:S13]  /*8190*/  FSETP.NEU.AND P0, PT, R41, RZ, PT ;  /* 0x000000ff2900720b */ /* 0x000fda0003f0d000 */
[----:B------:R-:W-:Y:S05]  /*81a0*/  @!P0 EXIT ;  /* 0x000000000000894d */ /* 0x000fea0003800000 */
.L_x_110:
[----:B------:R-:W-:Y:S05]  /*81b0*/  BSYNC.RECONVERGENT B0 ;  /* 0x0000000000007941 */ /* 0x000fea0003800200 */
.L_x_107:
[----:B------:R-:W2:Y:S01]  /*81c0*/  S2UR UR5, SR_CgaCtaId ;  /* 0x00000000000579c3 */ /* 0x000ea20000008800 */
[----:B------:R-:W-:Y:S01]  /*81d0*/  ULEA UR4, UR52, UR49, 0x3 ;  /* 0x0000003134047291 */ /* 0x000fe2000f8e18ff */
[----:B------:R-:W-:-:S04]  /*81e0*/  DEPBAR.LE SB0, 0x0 ;  /* 0x000080000000791a */ /* 0x000fc80000000000 */
[----:B------:R-:W-:-:S04]  /*81f0*/  UIADD3 UR4, UPT, UPT, UR4, 0x98, URZ ;  /* 0x0000009804047890 */ /* 0x000fc8000fffe0ff */
[----:B--2---:R-:W-:-:S09]  /*8200*/  UPRMT UR4, UR5, 0x654, UR4 ;  /* 0x0000065405047896 */ /* 0x004fd20008000004 */
[----:B------:R-:W-:Y:S01]  /*8210*/  SYNCS.ARRIVE.TRANS64.RED.A1T0 RZ, [UR4], RZ ;  /* 0x000000ffffff79a7 */ /* 0x000fe20008100404 */
[----:B------:R-:W-:Y:S05]  /*8220*/  EXIT ;  /* 0x000000000000794d */ /* 0x000fea0003800000 */
.L_x_19:
[----:B------:R-:W-:Y:S07]  /*8230*/  MOV R0, UR9 ;  /* 0x0000000900007c02 */ /* 0x000fee0008000f00 */
.L_x_111:
[----:B--2---:R2:W3:Y:S02]  /*8240*/  SYNCS.PHASECHK.TRANS64.TRYWAIT P0, [R0+URZ+0x40], R5 ;  /* 0x00004005000075a7 */ /* 0x0044e400080011ff */
[----:B---3--:R-:W-:Y:S05]  /*8250*/  @!P0 NANOSLEEP.SYNCS 0x989680 ;  /* 0x009896800000895d */ /* 0x008fea0003900000 */
[----:B------:R-:W3:Y:S02]  /*8260*/  @!P0 SYNCS.PHASECHK.TRANS64 P0, [R0+URZ+0x40], R5 ;  /* 0x00004005000085a7 */ /* 0x000ee400080010ff */
[----:B---3--:R-:W-:Y:S05]  /*8270*/  @!P0 BRA `(.L_x_111) ;  /* 0xfffffffc00f08947 */ /* 0x008fea000383ffff */
[----:B------:R-:W-:Y:S05]  /*8280*/  BRA `(.L_x_18) ;  /* 0xffffff9400987947 */ /* 0x000fea000383ffff */
.L_x_25:
[----:B------:R-:W-:Y:S07]  /*8290*/  MOV R0, UR9 ;  /* 0x0000000900007c02 */ /* 0x000fee0008000f00 */
.L_x_112:
[----:B--2---:R2:W4:Y:S02]  /*82a0*/  SYNCS.PHASECHK.TRANS64.TRYWAIT P0, [R0+URZ+0x40], R5 ;  /* 0x00004005000075a7 */ /* 0x00452400080011ff */
[----:B----4-:R-:W-:Y:S05]  /*82b0*/  @!P0 NANOSLEEP.SYNCS 0x989680 ;  /* 0x009896800000895d */ /* 0x010fea0003900000 */
[----:B------:R-:W4:Y:S02]  /*82c0*/  @!P0 SYNCS.PHASECHK.TRANS64 P0, [R0+URZ+0x40], R5 ;  /* 0x00004005000085a7 */ /* 0x000f2400080010ff */
[----:B----4-:R-:W-:Y:S05]  /*82d0*/  @!P0 BRA `(.L_x_112) ;  /* 0xfffffffc00f08947 */ /* 0x010fea000383ffff */
[----:B------:R-:W-:Y:S05]  /*82e0*/  BRA `(.L_x_24) ;  /* 0xffffff9c00287947 */ /* 0x000fea000383ffff */
.L_x_29:
[----:B------:R-:W-:-:S07]  /*82f0*/  MOV R0, UR30 ;  /* 0x0000001e00007c02 */ /* 0x000fce0008000f00 */
.L_x_113:
[----:B-1----:R1:W2:Y:S02]  /*8300*/  SYNCS.PHASECHK.TRANS64.TRYWAIT P0, [R0+URZ+0xc0], R3 ;  /* 0x0000c003000075a7 */ /* 0x0022a400080011ff */
[----:B--2---:R-:W-:Y:S05]  /*8310*/  @!P0 NANOSLEEP.SYNCS 0x989680 ;  /* 0x009896800000895d */ /* 0x004fea0003900000 */
[----:B------:R-:W2:Y:S02]  /*8320*/  @!P0 SYNCS.PHASECHK.TRANS64 P0, [R0+URZ+0xc0], R3 ;  /* 0x0000c003000085a7 */ /* 0x000ea400080010ff */
[----:B--2---:R-:W-:Y:S05]  /*8330*/  @!P0 BRA `(.L_x_113) ;  /* 0xfffffffc00f08947 */ /* 0x004fea000383ffff */
[----:B------:R-:W-:Y:S05]  /*8340*/  BRA `(.L_x_114) ;  /* 0xffffff9c00f87947 */ /* 0x000fea000383ffff */
.L_x_33:
[----:B------:R-:W-:-:S07]  /*8350*/  MOV R0, UR4 ;  /* 0x0000000400007c02 */ /* 0x000fce0008000f00 */
.L_x_115:
[----:B-1----:R1:W2:Y:S02]  /*8360*/  SYNCS.PHASECHK.TRANS64.TRYWAIT P0, [R0+URZ], R3 ;  /* 0x00000003000075a7 */ /* 0x0022a400080011ff */
[----:B--2---:R-:W-:Y:S05]  /*8370*/  @!P0 NANOSLEEP.SYNCS 0x989680 ;  /* 0x009896800000895d */ /* 0x004fea0003900000 */
[----:B------:R-:W2:Y:S02]  /*8380*/  @!P0 SYNCS.PHASECHK.TRANS64 P0, [R0+URZ], R3 ;  /* 0x00000003000085a7 */ /* 0x000ea400080010ff */
[----:B--2---:R-:W-:Y:S05]  /*8390*/  @!P0 BRA `(.L_x_115) ;  /* 0xfffffffc00f08947 */ /* 0x004fea000383ffff */
[----:B------:R-:W-:Y:S05]  /*83a0*/  BRA `(.L_x_116) ;  /* 0xffffffa400907947 */ /* 0x000fea000383ffff */
.L_x_34:
[----:B------:R-:W-:-:S07]  /*83b0*/  MOV R0, UR5 ;  /* 0x0000000500007c02 */ /* 0x000fce0008000f00 */
.L_x_117:
[----:B-1----:R1:W2:Y:S02]  /*83c0*/  SYNCS.PHASECHK.TRANS64.TRYWAIT P0, [R0+URZ], R3 ;  /* 0x00000003000075a7 */ /* 0x0022a400080011ff */
[----:B--2---:R-:W-:Y:S05]  /*83d0*/  @!P0 NANOSLEEP.SYNCS 0x989680 ;  /* 0x009896800000895d */ /* 0x004fea0003900000 */
[----:B------:R-:W2:Y:S02]  /*83e0*/  @!P0 SYNCS.PHASECHK.TRANS64 P0, [R0+URZ], R3 ;  /* 0x00000003000085a7 */ /* 0x000ea400080010ff */
[----:B--2---:R-:W-:Y:S05]  /*83f0*/  @!P0 BRA `(.L_x_117) ;  /* 0xfffffffc00f08947 */ /* 0x004fea000383ffff */
[----:B------:R-:W-:Y:S05]  /*8400*/  BRA `(.L_x_118) ;  /* 0xffffffa400a07947 */ /* 0x000fea000383ffff */
.L_x_35:
[----:B------:R-:W-:-:S07]  /*8410*/  MOV R0, UR5 ;  /* 0x0000000500007c02 */ /* 0x000fce0008000f00 */
.L_x_119:
[----:B-1----:R1:W2:Y:S02]  /*8420*/  SYNCS.PHASECHK.TRANS64.TRYWAIT P0, [R0+URZ], R3 ;  /* 0x00000003000075a7 */ /* 0x0022a400080011ff */
[----:B--2---:R-:W-:Y:S05]  /*8430*/  @!P0 NANOSLEEP.SYNCS 0x989680 ;  /* 0x009896800000895d */ /* 0x004fea0003900000 */
[----:B------:R-:W2:Y:S02]  /*8440*/  @!P0 SYNCS.PHASECHK.TRANS64 P0, [R0+URZ], R3 ;  /* 0x00000003000085a7 */ /* 0x000ea400080010ff */
[----:B--2---:R-:W-:Y:S05]  /*8450*/  @!P0 BRA `(.L_x_119) ;  /* 0xfffffffc00f08947 */ /* 0x004fea000383ffff */
[----:B------:R-:W-:Y:S05]  /*8460*/  BRA `(.L_x_120) ;  /* 0xffffffa400b07947 */ /* 0x000fea000383ffff */
.L_x_36:
[----:B------:R-:W-:-:S07]  /*8470*/  MOV R0, UR5 ;  /* 0x0000000500007c02 */ /* 0x000fce0008000f00 */
.L_x_121:
[----:B-1----:R1:W2:Y:S02]  /*8480*/  SYNCS.PHASECHK.TRANS64.TRYWAIT P0, [R0+URZ], R3 ;  /* 0x00000003000075a7 */ /* 0x0022a400080011ff */
[----:B--2---:R-:W-:Y:S05]  /*8490*/  @!P0 NANOSLEEP.SYNCS 0x989680 ;  /* 0x009896800000895d */ /* 0x004fea0003900000 */
[----:B------:R-:W2:Y:S02]  /*84a0*/  @!P0 SYNCS.PHASECHK.TRANS64 P0, [R0+URZ], R3 ;  /* 0x00000003000085a7 */ /* 0x000ea400080010ff */
[----:B--2---:R-:W-:Y:S05]  /*84b0*/  @!P0 BRA `(.L_x_121) ;  /* 0xfffffffc00f08947 */ /* 0x004fea000383ffff */
[----:B------:R-:W-:Y:S05]  /*84c0*/  BRA `(.L_x_122) ;  /* 0xffffffa400c07947 */ /* 0x000fea000383ffff */
.L_x_37:
[----:B------:R-:W-:-:S07]  /*84d0*/  MOV R0, UR5 ;  /* 0x0000000500007c02 */ /* 0x000fce0008000f00 */
.L_x_123:
[----:B-1----:R1:W2:Y:S02]  /*84e0*/  SYNCS.PHASECHK.TRANS64.TRYWAIT P0, [R0+URZ], R3 ;  /* 0x00000003000075a7 */ /* 0x0022a400080011ff */
[----:B--2---:R-:W-:Y:S05]  /*84f0*/  @!P0 NANOSLEEP.SYNCS 0x989680 ;  /* 0x009896800000895d */ /* 0x004fea0003900000 */
[----:B------:R-:W2:Y:S02]  /*8500*/  @!P0 SYNCS.PHASECHK.TRANS64 P0, [R0+URZ], R3 ;  /* 0x00000003000085a7 */ /* 0x000ea400080010ff */
[----:B--2---:R-:W-:Y:S05]  /*8510*/  @!P0 BRA `(.L_x_123) ;  /* 0xfffffffc00f08947 */ /* 0x004fea000383ffff */
[----:B------:R-:W-:Y:S05]  /*8520*/  BRA `(.L_x_124) ;  /* 0xffffffa400d07947 */ /* 0x000fea000383ffff */
.L_x_38:
[----:B------:R-:W-:-:S07]  /*8530*/  MOV R0, UR5 ;  /* 0x0000000500007c02 */ /* 0x000fce0008000f00 */
.L_x_125:
[----:B-1----:R1:W2:Y:S02]  /*8540*/  SYNCS.PHASECHK.TRANS64.TRYWAIT P0, [R0+URZ], R3 ;  /* 0x00000003000075a7 */ /* 0x0022a400080011ff */
[----:B--2---:R-:W-:Y:S05]  /*8550*/  @!P0 NANOSLEEP.SYNCS 0x989680 ;  /* 0x009896800000895d */ /* 0x004fea0003900000 */
[----:B------:R-:W2:Y:S02]  /*8560*/  @!P0 SYNCS.PHASECHK.TRANS64 P0, [R0+URZ], R3 ;  /* 0x00000003000085a7 */ /* 0x000ea400080010ff */
[----:B--2---:R-:W-:Y:S05]  /*8570*/  @!P0 BRA `(.L_x_125) ;  /* 0xfffffffc00f08947 */ /* 0x004fea000383ffff */
[----:B------:R-:W-:Y:S05]  /*8580*/  BRA `(.L_x_126) ;  /* 0xffffffa400e07947 */ /* 0x000fea000383ffff */
.L_x_39:
[----:B------:R-:W-:-:S07]  /*8590*/  MOV R0, UR5 ;  /* 0x0000000500007c02 */ /* 0x000fce0008000f00 */
.L_x_127:
[----:B-1----:R1:W2:Y:S02]  /*85a0*/  SYNCS.PHASECHK.TRANS64.TRYWAIT P0, [R0+URZ], R3 ;  /* 0x00000003000075a7 */ /* 0x0022a400080011ff */
[----:B--2---:R-:W-:Y:S05]  /*85b0*/  @!P0 NANOSLEEP.SYNCS 0x989680 ;  /* 0x009896800000895d */ /* 0x004fea0003900000 */
[----:B------:R-:W2:Y:S02]  /*85c0*/  @!P0 SYNCS.PHASECHK.TRANS64 P0, [R0+URZ], R3 ;  /* 0x00000003000085a7 */ /* 0x000ea400080010ff */
[----:B--2---:R-:W-:Y:S05]  /*85d0*/  @!P0 BRA `(.L_x_127) ;  /* 0xfffffffc00f08947 */ /* 0x004fea000383ffff */
[----:B------:R-:W-:Y:S05]  /*85e0*/  BRA `(.L_x_128) ;  /* 0xffffffa400f07947 */ /* 0x000fea000383ffff */
.L_x_42:
[----:B------:R-:W-:-:S07]  /*85f0*/  MOV R4, UR4 ;  /* 0x0000000400047c02 */ /* 0x000fce0008000f00 */
.L_x_129:
[----:B--2---:R2:W3:Y:S02]  /*8600*/  SYNCS.PHASECHK.TRANS64.TRYWAIT P1, [R4+URZ+0xc8], R7 ;  /* 0x0000c807040075a7 */ /* 0x0044e400080211ff */
[----:B---3--:R-:W-:Y:S05]  /*8610*/  @!P1 NANOSLEEP.SYNCS 0x989680 ;  /* 0x009896800000995d */ /* 0x008fea0003900000 */
[----:B------:R-:W3:Y:S02]  /*8620*/  @!P1 SYNCS.PHASECHK.TRANS64 P1, [R4+URZ+0xc8], R7 ;  /* 0x0000c807040095a7 */ /* 0x000ee400080210ff */
[----:B---3--:R-:W-:Y:S05]  /*8630*/  @!P1 BRA `(.L_x_129) ;  /* 0xfffffffc00f09947 */ /* 0x008fea000383ffff */
[----:B------:R-:W-:Y:S05]  /*8640*/  BRA `(.L_x_130) ;  /* 0xffffffa800607947 */ /* 0x000fea000383ffff */
.L_x_43:
[----:B--2---:R-:W-:-:S07]  /*8650*/  MOV R4, UR4 ;  /* 0x0000000400047c02 */ /* 0x004fce0008000f00 */
.L_x_131:
[----:B--2---:R2:W3:Y:S02]  /*8660*/  SYNCS.PHASECHK.TRANS64.TRYWAIT P1, [R4+URZ+0xc0], R5 ;  /* 0x0000c005040075a7 */ /* 0x0044e400080211ff */
[----:B---3--:R-:W-:Y:S05]  /*8670*/  @!P1 NANOSLEEP.SYNCS 0x989680 ;  /* 0x009896800000995d */ /* 0x008fea0003900000 */
[----:B------:R-:W3:Y:S02]  /*8680*/  @!P1 SYNCS.PHASECHK.TRANS64 P1, [R4+URZ+0xc0], R5 ;  /* 0x0000c005040095a7 */ /* 0x000ee400080210ff */
[----:B---3--:R-:W-:Y:S05]  /*8690*/  @!P1 BRA `(.L_x_131) ;  /* 0xfffffffc00f09947 */ /* 0x008fea000383ffff */
[----:B------:R-:W-:Y:S05]  /*86a0*/  BRA `(.L_x_132) ;  /* 0xffffffa800687947 */ /* 0x000fea000383ffff */
.L_x_51:
[----:B------:R-:W-:-:S07]  /*86b0*/  MOV R0, UR20 ;  /* 0x0000001400007c02 */ /* 0x000fce0008000f00 */
.L_x_133:
[----:B-1----:R1:W2:Y:S02]  /*86c0*/  SYNCS.PHASECHK.TRANS64.TRYWAIT P0, [R0+URZ+0xc0], R5 ;  /* 0x0000c005000075a7 */ /* 0x0022a400080011ff */
[----:B--2---:R-:W-:Y:S05]  /*86d0*/  @!P0 NANOSLEEP.SYNCS 0x989680 ;  /* 0x009896800000895d */ /* 0x004fea0003900000 */
[----:B------:R-:W2:Y:S02]  /*86e0*/  @!P0 SYNCS.PHASECHK.TRANS64 P0, [R0+URZ+0xc0], R5 ;  /* 0x0000c005000085a7 */ /* 0x000ea400080010ff */
[----:B--2---:R-:W-:Y:S05]  /*86f0*/  @!P0 BRA `(.L_x_133) ;  /* 0xfffffffc00f08947 */ /* 0x004fea000383ffff */
[----:B------:R-:W-:Y:S05]  /*8700*/  BRA `(.L_x_134) ;  /* 0xffffffac00f07947 */ /* 0x000fea000383ffff */
.L_x_52:
[----:B------:R-:W-:-:S07]  /*8710*/  MOV R5, UR24 ;  /* 0x0000001800057c02 */ /* 0x000fce0008000f00 */
.L_x_135:
[----:B-1----:R1:W2:Y:S02]  /*8720*/  SYNCS.PHASECHK.TRANS64.TRYWAIT P0, [R5+URZ+0xe0], R0 ;  /* 0x0000e000050075a7 */ /* 0x0022a400080011ff */
[----:B--2---:R-:W-:Y:S05]  /*8730*/  @!P0 NANOSLEEP.SYNCS 0x989680 ;  /* 0x009896800000895d */ /* 0x004fea0003900000 */
[----:B------:R-:W2:Y:S02]  /*8740*/  @!P0 SYNCS.PHASECHK.TRANS64 P0, [R5+URZ+0xe0], R0 ;  /* 0x0000e000050085a7 */ /* 0x000ea400080010ff */
[----:B--2---:R-:W-:Y:S05]  /*8750*/  @!P0 BRA `(.L_x_135) ;  /* 0xfffffffc00f08947 */ /* 0x004fea000383ffff */
[----:B------:R-:W-:Y:S05]  /*8760*/  BRA `(.L_x_136) ;  /* 0xffffffb0000c7947 */ /* 0x000fea000383ffff */
.L_x_55:
[----:B-1----:R-:W-:Y:S07]  /*8770*/  MOV R0, UR18 ;  /* 0x0000001200007c02 */ /* 0x002fee0008000f00 */
.L_x_137:
[----:B-1----:R1:W2:Y:S02]  /*8780*/  SYNCS.PHASECHK.TRANS64.TRYWAIT P0, [R0+URZ], R5 ;  /* 0x00000005000075a7 */ /* 0x0022a400080011ff */
[----:B--2---:R-:W-:Y:S05]  /*8790*/  @!P0 NANOSLEEP.SYNCS 0x989680 ;  /* 0x009896800000895d */ /* 0x004fea0003900000 */
[----:B------:R-:W2:Y:S02]  /*87a0*/  @!P0 SYNCS.PHASECHK.TRANS64 P0, [R0+URZ], R5 ;  /* 0x00000005000085a7 */ /* 0x000ea400080010ff */
[----:B--2---:R-:W-:Y:S05]  /*87b0*/  @!P0 BRA `(.L_x_137) ;  /* 0xfffffffc00f08947 */ /* 0x004fea000383ffff */
[----:B------:R-:W-:Y:S05]  /*87c0*/  BRA `(.L_x_54) ;  /* 0xffffffb000307947 */ /* 0x000fea000383ffff */
.L_x_58:
[----:B------:R-:W-:-:S07]  /*87d0*/  MOV R0, UR4 ;  /* 0x0000000400007c02 */ /* 0x000fce0008000f00 */
.L_x_138:
[----:B-1----:R1:W3:Y:S02]  /*87e0*/  SYNCS.PHASECHK.TRANS64.TRYWAIT P0, [R0+URZ], R3 ;  /* 0x00000003000075a7 */ /* 0x0022e400080011ff */
[----:B---3--:R-:W-:Y:S05]  /*87f0*/  @!P0 NANOSLEEP.SYNCS 0x989680 ;  /* 0x009896800000895d */ /* 0x008fea0003900000 */
[----:B------:R-:W3:Y:S02]  /*8800*/  @!P0 SYNCS.PHASECHK.TRANS64 P0, [R0+URZ], R3 ;  /* 0x00000003000085a7 */ /* 0x000ee400080010ff */
[----:B---3--:R-:W-:Y:S05]  /*8810*/  @!P0 BRA `(.L_x_138) ;  /* 0xfffffffc00f08947 */ /* 0x008fea000383ffff */
[----:B------:R-:W-:Y:S05]  /*8820*/  BRA `(.L_x_139) ;  /* 0xffffffb4002c7947 */ /* 0x000fea000383ffff */
.L_x_59:
[----:B------:R-:W-:-:S07]  /*8830*/  MOV R0, UR4 ;  /* 0x0000000400007c02 */ /* 0x000fce0008000f00 */
.L_x_140:
[----:B-1----:R1:W2:Y:S02]  /*8840*/  SYNCS.PHASECHK.TRANS64.TRYWAIT P0, [R0+URZ], R3 ;  /* 0x00000003000075a7 */ /* 0x0022a400080011ff */
[----:B--2---:R-:W-:Y:S05]  /*8850*/  @!P0 NANOSLEEP.SYNCS 0x989680 ;  /* 0x009896800000895d */ /* 0x004fea0003900000 */
[----:B------:R-:W2:Y:S02]  /*8860*/  @!P0 SYNCS.PHASECHK.TRANS64 P0, [R0+URZ], R3 ;  /* 0x00000003000085a7 */ /* 0x000ea400080010ff */
[----:B--2---:R-:W-:Y:S05]  /*8870*/  @!P0 BRA `(.L_x_140) ;  /* 0xfffffffc00f08947 */ /* 0x004fea000383ffff */
[----:B------:R-:W-:Y:S05]  /*8880*/  BRA `(.L_x_141) ;  /* 0xffffffb400387947 */ /* 0x000fea000383ffff */
.L_x_64:
[----:B------:R-:W-:Y:S07]  /*8890*/  MOV R0, UR24 ;  /* 0x0000001800007c02 */ /* 0x000fee0008000f00 */
.L_x_142:
[----:B--2---:R2:W4:Y:S02]  /*88a0*/  SYNCS.PHASECHK.TRANS64.TRYWAIT P0, [R0+URZ+0xc0], R5 ;  /* 0x0000c005000075a7 */ /* 0x00452400080011ff */
[----:B----4-:R-:W-:Y:S05]  /*88b0*/  @!P0 NANOSLEEP.SYNCS 0x989680 ;  /* 0x009896800000895d */ /* 0x010fea0003900000 */
[----:B------:R-:W4:Y:S02]  /*88c0*/  @!P0 SYNCS.PHASECHK.TRANS64 P0, [R0+URZ+0xc0], R5 ;  /* 0x0000c005000085a7 */ /* 0x000f2400080010ff */
[----:B----4-:R-:W-:Y:S05]  /*88d0*/  @!P0 BRA `(.L_x_142) ;  /* 0xfffffffc00f08947 */ /* 0x010fea000383ffff */
[----:B------:R-:W-:Y:S05]  /*88e0*/  BRA `(.L_x_143) ;  /* 0xffffffb800747947 */ /* 0x000fea000383ffff */
.L_x_67:
[----:B------:R-:W-:Y:S07]  /*88f0*/  MOV R0, UR24 ;  /* 0x0000001800007c02 */ /* 0x000fee0008000f00 */
.L_x_144:
[----:B--2---:R2:W4:Y:S02]  /*8900*/  SYNCS.PHASECHK.TRANS64.TRYWAIT P3, [R0+URZ+0xb8], R15 ;  /* 0x0000b80f000075a7 */ /* 0x00452400080611ff */
[----:B----4-:R-:W-:Y:S05]  /*8910*/  @!P3 NANOSLEEP.SYNCS 0x989680 ;  /* 0x009896800000b95d */ /* 0x010fea0003900000 */
[----:B------:R-:W4:Y:S02]  /*8920*/  @!P3 SYNCS.PHASECHK.TRANS64 P3, [R0+URZ+0xb8], R15 ;  /* 0x0000b80f0000b5a7 */ /* 0x000f2400080610ff */
[----:B----4-:R-:W-:Y:S05]  /*8930*/  @!P3 BRA `(.L_x_144) ;  /* 0xfffffffc00f0b947 */ /* 0x010fea000383ffff */
[----:B------:R-:W-:Y:S05]  /*8940*/  BRA `(.L_x_66) ;  /* 0xffffffbc00d07947 */ /* 0x000fea000383ffff */
.L_x_70:
[----:B------:R-:W-:Y:S07]  /*8950*/  MOV R8, UR7 ;  /* 0x0000000700087c02 */ /* 0x000fee0008000f00 */
.L_x_145:
[----:B-1----:R1:W2:Y:S02]  /*8960*/  SYNCS.PHASECHK.TRANS64.TRYWAIT P1, [R8+URZ+0x98], R15 ;  /* 0x0000980f080075a7 */ /* 0x0022a400080211ff */
[----:B--2---:R-:W-:Y:S05]  /*8970*/  @!P1 NANOSLEEP.SYNCS 0x989680 ;  /* 0x009896800000995d */ /* 0x004fea0003900000 */
[----:B------:R-:W2:Y:S02]  /*8980*/  @!P1 SYNCS.PHASECHK.TRANS64 P1, [R8+URZ+0x98], R15 ;  /* 0x0000980f080095a7 */ /* 0x000ea400080210ff */
[----:B--2---:R-:W-:Y:S05]  /*8990*/  @!P1 BRA `(.L_x_145) ;  /* 0xfffffffc00f09947 */ /* 0x004fea000383ffff */
[----:B------:R-:W-:Y:S05]  /*89a0*/  BRA `(.L_x_146) ;  /* 0xffffffc000847947 */ /* 0x000fea000383ffff */
.L_x_71:
[----:B------:R-:W-:Y:S07]  /*89b0*/  MOV R5, UR4 ;  /* 0x0000000400057c02 */ /* 0x000fee0008000f00 */
.L_x_147:
[----:B-1----:R1:W2:Y:S02]  /*89c0*/  SYNCS.PHASECHK.TRANS64.TRYWAIT P0, [R5+URZ+0x98], R14 ;  /* 0x0000980e050075a7 */ /* 0x0022a400080011ff */
[----:B--2---:R-:W-:Y:S05]  /*89d0*/  @!P0 NANOSLEEP.SYNCS 0x989680 ;  /* 0x009896800000895d */ /* 0x004fea0003900000 */
[----:B------:R-:W2:Y:S02]  /*89e0*/  @!P0 SYNCS.PHASECHK.TRANS64 P0, [R5+URZ+0x98], R14 ;  /* 0x0000980e050085a7 */ /* 0x000ea400080010ff */
[----:B--2---:R-:W-:Y:S05]  /*89f0*/  @!P0 BRA `(.L_x_147) ;  /* 0xfffffffc00f08947 */ /* 0x004fea000383ffff */
[----:B------:R-:W-:Y:S05]  /*8a00*/  BRA `(.L_x_148) ;  /* 0xffffffc000f07947 */ /* 0x000fea000383ffff */
.L_x_73:
[----:B------:R-:W-:-:S07]  /*8a10*/  MOV R0, UR4 ;  /* 0x0000000400007c02 */ /* 0x000fce0008000f00 */
.L_x_149:
[----:B-1----:R1:W4:Y:S02]  /*8a20*/  SYNCS.PHASECHK.TRANS64.TRYWAIT P0, [R0+URZ], R3 ;  /* 0x00000003000075a7 */ /* 0x00232400080011ff */
[----:B----4-:R-:W-:Y:S05]  /*8a30*/  @!P0 NANOSLEEP.SYNCS 0x989680 ;  /* 0x009896800000895d */ /* 0x010fea0003900000 */
[----:B------:R-:W4:Y:S02]  /*8a40*/  @!P0 SYNCS.PHASECHK.TRANS64 P0, [R0+URZ], R3 ;  /* 0x00000003000085a7 */ /* 0x000f2400080010ff */
[----:B----4-:R-:W-:Y:S05]  /*8a50*/  @!P0 BRA `(.L_x_149) ;  /* 0xfffffffc00f08947 */ /* 0x010fea000383ffff */
[----:B------:R-:W-:Y:S05]  /*8a60*/  BRA `(.L_x_150) ;  /* 0xffffffc400787947 */ /* 0x000fea000383ffff */
.L_x_74:
[----:B-1----:R1:W4:Y:S02]  /*8a70*/  SYNCS.PHASECHK.TRANS64.TRYWAIT P0, [R2+URZ], R3 ;  /* 0x00000003020075a7 */ /* 0x00232400080011ff */
[----:B----4-:R-:W-:Y:S05]  /*8a80*/  @!P0 NANOSLEEP.SYNCS 0x989680 ;  /* 0x009896800000895d */ /* 0x010fea0003900000 */
[----:B------:R-:W4:Y:S02]  /*8a90*/  @!P0 SYNCS.PHASECHK.TRANS64 P0, [R2+URZ], R3 ;  /* 0x00000003020085a7 */ /* 0x000f2400080010ff */
[----:B----4-:R-:W-:Y:S05]  /*8aa0*/  @!P0 BRA `(.L_x_74) ;  /* 0xfffffffc00f08947 */ /* 0x010fea000383ffff */
[----:B------:R-:W-:Y:S05]  /*8ab0*/  BRA `(.L_x_151) ;  /* 0xffffffc400a47947 */ /* 0x000fea000383ffff */
.L_x_76:
[----:B------:R-:W-:Y:S07]  /*8ac0*/  MOV R0, UR49 ;  /* 0x0000003100007c02 */ /* 0x000fee0008000f00 */
.L_x_152:
[----:B-1----:R1:W2:Y:S02]  /*8ad0*/  SYNCS.PHASECHK.TRANS64.TRYWAIT P0, [R0+URZ+0xc0], R3 ;  /* 0x0000c003000075a7 */ /* 0x0022a400080011ff */
[----:B--2---:R-:W-:Y:S05]  /*8ae0*/  @!P0 NANOSLEEP.SYNCS 0x989680 ;  /* 0x009896800000895d */ /* 0x004fea0003900000 */
[----:B------:R-:W2:Y:S02]  /*8af0*/  @!P0 SYNCS.PHASECHK.TRANS64 P0, [R0+URZ+0xc0], R3 ;  /* 0x0000c003000085a7 */ /* 0x000ea400080010ff */
[----:B--2---:R-:W-:Y:S05]  /*8b00*/  @!P0 BRA `(.L_x_152) ;  /* 0xfffffffc00f08947 */ /* 0x004fea000383ffff */
[----:B------:R-:W-:Y:S05]  /*8b10*/  BRA `(.L_x_153) ;  /* 0xffffffc800887947 */ /* 0x000fea000383ffff */
.L_x_86:
[----:B-1----:R1:W2:Y:S02]  /*8b20*/  SYNCS.PHASECHK.TRANS64.TRYWAIT P1, [R0+URZ+0x80], R5 ;  /* 0x00008005000075a7 */ /* 0x0022a400080211ff */
[----:B--2---:R-:W-:Y:S05]  /*8b30*/  @!P1 NANOSLEEP.SYNCS 0x989680 ;  /* 0x009896800000995d */ /* 0x004fea0003900000 */
[----:B------:R-:W2:Y:S02]  /*8b40*/  @!P1 SYNCS.PHASECHK.TRANS64 P1, [R0+URZ+0x80], R5 ;  /* 0x00008005000095a7 */ /* 0x000ea400080210ff */
[----:B--2---:R-:W-:Y:S05]  /*8b50*/  @!P1 BRA `(.L_x_86) ;  /* 0xfffffffc00f09947 */ /* 0x004fea000383ffff */
[----:B------:R-:W-:Y:S05]  /*8b60*/  BRA `(.L_x_85) ;  /* 0xffffffd800687947 */ /* 0x000fea000383ffff */
.L_x_88:
[----:B-1----:R1:W3:Y:S02]  /*8b70*/  SYNCS.PHASECHK.TRANS64.TRYWAIT P0, [R102+URZ+0xd0], R3 ;  /* 0x0000d003660075a7 */ /* 0x0022e400080011ff */
[----:B---3--:R-:W-:Y:S05]  /*8b80*/  @!P0 NANOSLEEP.SYNCS 0x989680 ;  /* 0x009896800000895d */ /* 0x008fea0003900000 */
[----:B------:R-:W3:Y:S02]  /*8b90*/  @!P0 SYNCS.PHASECHK.TRANS64 P0, [R102+URZ+0xd0], R3 ;  /* 0x0000d003660085a7 */ /* 0x000ee400080010ff */
[----:B---3--:R-:W-:Y:S05]  /*8ba0*/  @!P0 BRA `(.L_x_88) ;  /* 0xfffffffc00f08947 */ /* 0x008fea000383ffff */
[----:B------:R-:W-:Y:S05]  /*8bb0*/  BRA `(.L_x_87) ;  /* 0xffffffd800a07947 */ /* 0x000fea000383ffff */
.L_x_99:
[----:B--2---:R2:W3:Y:S02]  /*8bc0*/  SYNCS.PHASECHK.TRANS64.TRYWAIT P0, [R3+URZ+0x80], R4 ;  /* 0x00008004030075a7 */ /* 0x0044e400080011ff */
[----:B---3--:R-:W-:Y:S05]  /*8bd0*/  @!P0 NANOSLEEP.SYNCS 0x989680 ;  /* 0x009896800000895d */ /* 0x008fea0003900000 */
[----:B------:R-:W3:Y:S02]  /*8be0*/  @!P0 SYNCS.PHASECHK.TRANS64 P0, [R3+URZ+0x80], R4 ;  /* 0x00008004030085a7 */ /* 0x000ee400080010ff */
[----:B---3--:R-:W-:Y:S05]  /*8bf0*/  @!P0 BRA `(.L_x_99) ;  /* 0xfffffffc00f08947 */ /* 0x008fea000383ffff */
[----:B------:R-:W-:Y:S05]  /*8c00*/  BRA `(.L_x_98) ;  /* 0xffffffe400a47947 */ /* 0x000fea000383ffff */
        .weak           $__internal_0_$__cuda_sm10x_tcgen05_guardrail_trap_col_being_dealloced_not_returned_by_alloc
        .type           $__internal_0_$__cuda_sm10x_tcgen05_guardrail_trap_col_being_dealloced_not_returned_by_alloc,@function
        .size           $__internal_0_$__cuda_sm10x_tcgen05_guardrail_trap_col_being_dealloced_not_returned_by_alloc,($__internal_1_$__cuda_sm10x_tcgen05_guardrail_trap_phase_invalid_during_alloc - $__internal_0_$__cuda_sm10x_tcgen05_guardrail_trap_col_being_dealloced_not_returned_by_alloc)
$__internal_0_$__cuda_sm10x_tcgen05_guardrail_trap_col_being_dealloced_not_returned_by_alloc:
[----:B------:R-:W-:Y:S05]  /*8c10*/  BPT.TRAP 0x1 ;  /* 0x000000040000795c */ /* 0x000fea0000300000 */
[----:B------:R-:W-:-:S04]  /*8c20*/  MOV R3, 0x0 ;  /* 0x0000000000037802 */ /* 0x000fc80000000f00 */
[----:B------:R-:W-:Y:S05]  /*8c30*/  RET.REL.NODEC R2 `(_ZN7cutlass13device_kernelINS_4conv6kernel13ConvUniversalINS1_16ConvProblemShapeILNS1_8OperatorE1ELi3EEENS1_10collective14CollectiveConvINS1_47MainloopSm100TmaUmmaWarpSpecializedImplicitGemmILS5_1ELi8ELi3ELi1ELi2EN4cute5tupleIJNSA_1CILi1EEESD_SD_EEEEENSB_IJNSC_ILi128EEENSC_ILi64EEENSB_IJSH_EEEEEENS_10bfloat16_tESK_NSA_8TiledMMAINSA_8MMA_AtomIJNSA_20SM100_MMA_F16BF16_SSISK_SK_fLi128ELi64ELNSA_4UMMA5MajorE0ELSP_1ELNSO_7ScaleInE0ELSQ_0EEEEEENSA_6LayoutISE_NSB_IJNSC_ILi0EEESU_SU_EEEEENSB_IJNSA_10UnderscoreESX_SX_EEEEENS7_6detail27Sm100ImplicitGemmTileTraitsINSA_20SM90_TMA_LOAD_IM2COLENSA_14ComposedLayoutINSA_7SwizzleILi3ELi4ELi3EEENSA_18smem_ptr_flag_bitsILi16EEENST_INSB_IJNSC_ILi8EEESH_EEENSB_IJSH_SD_EEEEEEEvEENS11_INSA_13SM90_TMA_LOADENS13_IS15_S17_NST_INSB_IJSH_S18_EEENSB_IJSD_SH_EEEEEEEvEEEENS_8epilogue10collective18CollectiveEpilogueINS1L_23Sm100TmaWarpSpecializedILi3ELi2ELi32ELb1ELb0EEEJSJ_NSB_IJNST_ISG_SD_EENST_INSC_ILi32EEESD_EEEEESK_NSB_IJNSB_IJllllEEESD_SU_EEESK_S1V_NS1L_6fusion15FusionCallbacksIS1P_NS1W_17LinearCombinationISK_fSK_fLNS_15FloatRoundStyleE2EEESJ_S1T_JEEENSA_5SM1004TMEM4LOAD26SM100_TMEM_LOAD_32dp32b32xES12_NS13_INS14_ILi2ELi4ELi3EEES17_NST_INSB_IJS18_S1R_EEENSB_IJS1R_SD_EEEEEEENSA_39AutoVectorizingCopyWithAssumedAlignmentILi128EEENSA_21SM90_TMA_STORE_IM2COLES2A_S2C_S2C_EEEvvEEEEvNT_6ParamsE) ;  /* 0xffffff7002f07950 */ /* 0x000fea0003c3ffff */
        .weak           $__internal_1_$__cuda_sm10x_tcgen05_guardrail_trap_phase_invalid_during_alloc
        .type           $__internal_1_$__cuda_sm10x_tcgen05_guardrail_trap_phase_invalid_during_alloc,@function
        .size           $__internal_1_$__cuda_sm10x_tcgen05_guardrail_trap_phase_invalid_during_alloc,($__internal_2_$__cuda_sm10x_tcgen05_guardrail_trap_unallocated_columns_being_dealloced - $__internal_1_$__cuda_sm10x_tcgen05_guardrail_trap_phase_invalid_during_alloc)
$__internal_1_$__cuda_sm10x_tcgen05_guardrail_trap_phase_invalid_during_alloc:
[----:B------:R-:W-:Y:S05]  /*8c40*/  BPT.TRAP 0x1 ;  /* 0x000000040000795c */ /* 0x000fea0000300000 */
[----:B------:R-:W-:-:S04]  /*8c50*/  HFMA2 R3, -RZ, RZ, 0, 0 ;  /* 0x00000000ff037431 */ /* 0x000fc800000001ff */
[----:B------:R-:W-:Y:S05]  /*8c60*/  RET.REL.NODEC R2 `(_ZN7cutlass13device_kernelINS_4conv6kernel13ConvUniversalINS1_16ConvProblemShapeILNS1_8OperatorE1ELi3EEENS1_10collective14CollectiveConvINS1_47MainloopSm100TmaUmmaWarpSpecializedImplicitGemmILS5_1ELi8ELi3ELi1ELi2EN4cute5tupleIJNSA_1CILi1EEESD_SD_EEEEENSB_IJNSC_ILi128EEENSC_ILi64EEENSB_IJSH_EEEEEENS_10bfloat16_tESK_NSA_8TiledMMAINSA_8MMA_AtomIJNSA_20SM100_MMA_F16BF16_SSISK_SK_fLi128ELi64ELNSA_4UMMA5MajorE0ELSP_1ELNSO_7ScaleInE0ELSQ_0EEEEEENSA_6LayoutISE_NSB_IJNSC_ILi0EEESU_SU_EEEEENSB_IJNSA_10UnderscoreESX_SX_EEEEENS7_6detail27Sm100ImplicitGemmTileTraitsINSA_20SM90_TMA_LOAD_IM2COLENSA_14ComposedLayoutINSA_7SwizzleILi3ELi4ELi3EEENSA_18smem_ptr_flag_bitsILi16EEENST_INSB_IJNSC_ILi8EEESH_EEENSB_IJSH_SD_EEEEEEEvEENS11_INSA_13SM90_TMA_LOADENS13_IS15_S17_NST_INSB_IJSH_S18_EEENSB_IJSD_SH_EEEEEEEvEEEENS_8epilogue10collective18CollectiveEpilogueINS1L_23Sm100TmaWarpSpecializedILi3ELi2ELi32ELb1ELb0EEEJSJ_NSB_IJNST_ISG_SD_EENST_INSC_ILi32EEESD_EEEEESK_NSB_IJNSB_IJllllEEESD_SU_EEESK_S1V_NS1L_6fusion15FusionCallbacksIS1P_NS1W_17LinearCombinationISK_fSK_fLNS_15FloatRoundStyleE2EEESJ_S1T_JEEENSA_5SM1004TMEM4LOAD26SM100_TMEM_LOAD_32dp32b32xES12_NS13_INS14_ILi2ELi4ELi3EEES17_NST_INSB_IJS18_S1R_EEENSB_IJS1R_SD_EEEEEEENSA_39AutoVectorizingCopyWithAssumedAlignmentILi128EEENSA_21SM90_TMA_STORE_IM2COLES2A_S2C_S2C_EEEvvEEEEvNT_6ParamsE) ;  /* 0xffffff7002e47950 */ /* 0x000fea0003c3ffff */
        .weak           $__internal_2_$__cuda_sm10x_tcgen05_guardrail_trap_unallocated_columns_being_dealloced
        .type           $__internal_2_$__cuda_sm10x_tcgen05_guardrail_trap_unallocated_columns_being_dealloced,@function
        .size           $__internal_2_$__cuda_sm10x_tcgen05_guardrail_trap_unallocated_columns_being_dealloced,(.L_x_155 - $__internal_2_$__cuda_sm10x_tcgen05_guardrail_trap_unallocated_columns_being_dealloced)
$__internal_2_$__cuda_sm10x_tcgen05_guardrail_trap_unallocated_columns_being_dealloced:
[----:B------:R-:W-:Y:S05]  /*8c70*/  BPT.TRAP 0x1 ;  /* 0x000000040000795c */ /* 0x000fea0000300000 */
[----:B------:R-:W-:-:S04]  /*8c80*/  MOV R3, 0x0 ;  /* 0x0000000000037802 */ /* 0x000fc80000000f00 */
[----:B------:R-:W-:Y:S05]  /*8c90*/  RET.REL.NODEC R2 `(_ZN7cutlass13device_kernelINS_4conv6kernel13ConvUniversalINS1_16ConvProblemShapeILNS1_8OperatorE1ELi3EEENS1_10collective14CollectiveConvINS1_47MainloopSm100TmaUmmaWarpSpecializedImplicitGemmILS5_1ELi8ELi3ELi1ELi2EN4cute5tupleIJNSA_1CILi1EEESD_SD_EEEEENSB_IJNSC_ILi128EEENSC_ILi64EEENSB_IJSH_EEEEEENS_10bfloat16_tESK_NSA_8TiledMMAINSA_8MMA_AtomIJNSA_20SM100_MMA_F16BF16_SSISK_SK_fLi128ELi64ELNSA_4UMMA5MajorE0ELSP_1ELNSO_7ScaleInE0ELSQ_0EEEEEENSA_6LayoutISE_NSB_IJNSC_ILi0EEESU_SU_EEEEENSB_IJNSA_10UnderscoreESX_SX_EEEEENS7_6detail27Sm100ImplicitGemmTileTraitsINSA_20SM90_TMA_LOAD_IM2COLENSA_14ComposedLayoutINSA_7SwizzleILi3ELi4ELi3EEENSA_18smem_ptr_flag_bitsILi16EEENST_INSB_IJNSC_ILi8EEESH_EEENSB_IJSH_SD_EEEEEEEvEENS11_INSA_13SM90_TMA_LOADENS13_IS15_S17_NST_INSB_IJSH_S18_EEENSB_IJSD_SH_EEEEEEEvEEEENS_8epilogue10collective18CollectiveEpilogueINS1L_23Sm100TmaWarpSpecializedILi3ELi2ELi32ELb1ELb0EEEJSJ_NSB_IJNST_ISG_SD_EENST_INSC_ILi32EEESD_EEEEESK_NSB_IJNSB_IJllllEEESD_SU_EEESK_S1V_NS1L_6fusion15FusionCallbacksIS1P_NS1W_17LinearCombinationISK_fSK_fLNS_15FloatRoundStyleE2EEESJ_S1T_JEEENSA_5SM1004TMEM4LOAD26SM100_TMEM_LOAD_32dp32b32xES12_NS13_INS14_ILi2ELi4ELi3EEES17_NST_INSB_IJS18_S1R_EEENSB_IJS1R_SD_EEEEEEENSA_39AutoVectorizingCopyWithAssumedAlignmentILi128EEENSA_21SM90_TMA_STORE_IM2COLES2A_S2C_S2C_EEEvvEEEEvNT_6ParamsE) ;  /* 0xffffff7002d87950 */ /* 0x000fea0003c3ffff */
.L_x_154:
[----:B------:R-:W-:-:S00]  /*8ca0*/  BRA `(.L_x_154) ;  /* 0xfffffffc00fc7947 */ /* 0x000fc0000383ffff */
[----:B------:R-:W-:-:S00]  /*8cb0*/  NOP ;  /* 0x0000000000007918 */ /* 0x000fc00000000000 */
        /* <DEDUP_REMOVED lines=12> */
.L_x_155:


//--------------------- .nv.global.init           --------------------------
	.section	.nv.global.init,"aw",@progbits
.nv.global.init:
	.type		$str$29,@object
	.size		$str$29,($str$30 - $str$29)
$str$29:
        /*0000*/ 	.byte	0x28, 0x61, 0x64, 0x64, 0x72, 0x65, 0x73, 0x73, 0x20, 0x26, 0x20, 0x6d, 0x61, 0x73, 0x6b, 0x29
        /*0010*/ 	.byte	0x20, 0x3d, 0x3d, 0x20, 0x30, 0x00
	.type		$str$30,@object
	.size		$str$30,($str$28 - $str$30)
$str$30:
        /*0016*/ 	.byte	0x2f, 0x74, 0x6d, 0x70, 0x2f, 0x63, 0x75, 0x74, 0x6c, 0x61, 0x73, 0x73, 0x5f, 0x73, 0x77, 0x65
        /*0026*/ 	.byte	0x65, 0x70, 0x5f, 0x73, 0x72, 0x63, 0x2f, 0x69, 0x6e, 0x63, 0x6c, 0x75, 0x64, 0x65, 0x2f, 0x63
        /*0036*/ 	.byte	0x75, 0x74, 0x65, 0x2f, 0x70, 0x6f, 0x69, 0x6e, 0x74, 0x65, 0x72, 0x5f, 0x66, 0x6c, 0x61, 0x67
        /*0046*/ 	.byte	0x67, 0x65, 0x64, 0x2e, 0x68, 0x70, 0x70, 0x00
	.type		$str$28,@object
	.size		$str$28,($str$27 - $str$28)
$str$28:
        /*004e*/ 	.byte	0x2f, 0x74, 0x6d, 0x70, 0x2f, 0x63, 0x75, 0x74, 0x6c, 0x61, 0x73, 0x73, 0x5f, 0x73, 0x77, 0x65
        /*005e*/ 	.byte	0x65, 0x70, 0x5f, 0x73, 0x72, 0x63, 0x2f, 0x69, 0x6e, 0x63, 0x6c, 0x75, 0x64, 0x65, 0x2f, 0x63
        /*006e*/ 	.byte	0x75, 0x74, 0x65, 0x2f, 0x61, 0x74, 0x6f, 0x6d, 0x2f, 0x63, 0x6f, 0x70, 0x79, 0x5f, 0x74, 0x72
        /*007e*/ 	.byte	0x61, 0x69, 0x74, 0x73, 0x5f, 0x73, 0x6d, 0x31, 0x30, 0x30, 0x2e, 0x68, 0x70, 0x70, 0x00
	.type		$str$27,@object
	.size		$str$27,(__unnamed_1 - $str$27)
$str$27:
        /*008d*/ 	.byte	0x28, 0x28, 0x75, 0x69, 0x6e, 0x74, 0x33, 0x32, 0x5f, 0x74, 0x28, 0x74, 0x68, 0x72, 0x65, 0x61
        /*009d*/ 	.byte	0x64, 0x49, 0x64, 0x78, 0x2e, 0x78, 0x29, 0x20, 0x2f, 0x20, 0x33, 0x32, 0x29, 0x20, 0x25, 0x20
        /*00ad*/ 	.byte	0x34, 0x29, 0x20, 0x3d, 0x3d, 0x20, 0x28, 0x28, 0x28, 0x74, 0x6d, 0x65, 0x6d, 0x5f, 0x61, 0x64
        /*00bd*/ 	.byte	0x64, 0x72, 0x20, 0x3e, 0x3e, 0x20, 0x31, 0x36, 0x29, 0x20, 0x2f, 0x20, 0x33, 0x32, 0x29, 0x20
        /*00cd*/ 	.byte	0x25, 0x20, 0x34, 0x29, 0x00
	.type		__unnamed_1,@object
	.size		__unnamed_1,(__unnamed_2 - __unnamed_1)
__unnamed_1:
        /*00d2*/ 	.byte	0x61, 0x75, 0x74, 0x6f, 0x20, 0x63, 0x75, 0x74, 0x65, 0x3a, 0x3a, 0x61, 0x73, 0x5f, 0x70, 0x6f
        /* <DEDUP_REMOVED lines=24> */
        /*0262*/ 	.byte	0x34, 0x30, 0x39, 0x36, 0x3e, 0x3e, 0x3e, 0x3e, 0x5d, 0x00
	.type		__unnamed_2,@object
	.size		__unnamed_2,(.L_2 - __unnamed_2)
__unnamed_2:
        /* <DEDUP_REMOVED lines=42> */
        /*050c*/ 	.byte	0x3e, 0x3e, 0x5d, 0x00
.L_2:


//--------------------- .nv.shared._ZN7cutlass13device_kernelINS_4conv6kernel13ConvUniversalINS1_16ConvProblemShapeILNS1_8OperatorE1ELi3EEENS1_10collective14CollectiveConvINS1_47MainloopSm100TmaUmmaWarpSpecializedImplicitGemmILS5_1ELi8ELi3ELi1ELi2EN4cute5tupleIJNSA_1CILi1EEESD_SD_EEEEENSB_IJNSC_ILi128EEENSC_ILi64EEENSB_IJSH_EEEEEENS_10bfloat16_tESK_NSA_8TiledMMAINSA_8MMA_AtomIJNSA_20SM100_MMA_F16BF16_SSISK_SK_fLi128ELi64ELNSA_4UMMA5MajorE0ELSP_1ELNSO_7ScaleInE0ELSQ_0EEEEEENSA_6LayoutISE_NSB_IJNSC_ILi0EEESU_SU_EEEEENSB_IJNSA_10UnderscoreESX_SX_EEEEENS7_6detail27Sm100ImplicitGemmTileTraitsINSA_20SM90_TMA_LOAD_IM2COLENSA_14ComposedLayoutINSA_7SwizzleILi3ELi4ELi3EEENSA_18smem_ptr_flag_bitsILi16EEENST_INSB_IJNSC_ILi8EEESH_EEENSB_IJSH_SD_EEEEEEEvEENS11_INSA_13SM90_TMA_LOADENS13_IS15_S17_NST_INSB_IJSH_S18_EEENSB_IJSD_SH_EEEEEEEvEEEENS_8epilogue10collective18CollectiveEpilogueINS1L_23Sm100TmaWarpSpecializedILi3ELi2ELi32ELb1ELb0EEEJSJ_NSB_IJNST_ISG_SD_EENST_INSC_ILi32EEESD_EEEEESK_NSB_IJNSB_IJllllEEESD_SU_EEESK_S1V_NS1L_6fusion15FusionCallbacksIS1P_NS1W_17LinearCombinationISK_fSK_fLNS_15FloatRoundStyleE2EEESJ_S1T_JEEENSA_5SM1004TMEM4LOAD26SM100_TMEM_LOAD_32dp32b32xES12_NS13_INS14_ILi2ELi4ELi3EEES17_NST_INSB_IJS18_S1R_EEENSB_IJS1R_SD_EEEEEEENSA_39AutoVectorizingCopyWithAssumedAlignmentILi128EEENSA_21SM90_TMA_STORE_IM2COLES2A_S2C_S2C_EEEvvEEEEvNT_6ParamsE --------------------------
	.section	.nv.shared._ZN7cutlass13device_kernelINS_4conv6kernel13ConvUniversalINS1_16ConvProblemShapeILNS1_8OperatorE1ELi3EEENS1_10collective14CollectiveConvINS1_47MainloopSm100TmaUmmaWarpSpecializedImplicitGemmILS5_1ELi8ELi3ELi1ELi2EN4cute5tupleIJNSA_1CILi1EEESD_SD_EEEEENSB_IJNSC_ILi128EEENSC_ILi64EEENSB_IJSH_EEEEEENS_10bfloat16_tESK_NSA_8TiledMMAINSA_8MMA_AtomIJNSA_20SM100_MMA_F16BF16_SSISK_SK_fLi128ELi64ELNSA_4UMMA5MajorE0ELSP_1ELNSO_7ScaleInE0ELSQ_0EEEEEENSA_6LayoutISE_NSB_IJNSC_ILi0EEESU_SU_EEEEENSB_IJNSA_10UnderscoreESX_SX_EEEEENS7_6detail27Sm100ImplicitGemmTileTraitsINSA_20SM90_TMA_LOAD_IM2COLENSA_14ComposedLayoutINSA_7SwizzleILi3ELi4ELi3EEENSA_18smem_ptr_flag_bitsILi16EEENST_INSB_IJNSC_ILi8EEESH_EEENSB_IJSH_SD_EEEEEEEvEENS11_INSA_13SM90_TMA_LOADENS13_IS15_S17_NST_INSB_IJSH_S18_EEENSB_IJSD_SH_EEEEEEEvEEEENS_8epilogue10collective18CollectiveEpilogueINS1L_23Sm100TmaWarpSpecializedILi3ELi2ELi32ELb1ELb0EEEJSJ_NSB_IJNST_ISG_SD_EENST_INSC_ILi32EEESD_EEEEESK_NSB_IJNSB_IJllllEEESD_SU_EEESK_S1V_NS1L_6fusion15FusionCallbacksIS1P_NS1W_17LinearCombinationISK_fSK_fLNS_15FloatRoundStyleE2EEESJ_S1T_JEEENSA_5SM1004TMEM4LOAD26SM100_TMEM_LOAD_32dp32b32xES12_NS13_INS14_ILi2ELi4ELi3EEES17_NST_INSB_IJS18_S1R_EEENSB_IJS1R_SD_EEEEEEENSA_39AutoVectorizingCopyWithAssumedAlignmentILi128EEENSA_21SM90_TMA_STORE_IM2COLES2A_S2C_S2C_EEEvvEEEEvNT_6ParamsE,"aw",@nobits
	.sectionflags	@""
	.align	16
	.zero		1024


//--------------------- .nv.shared.reserved.0     --------------------------
	.section	.nv.shared.reserved.0,"aw",@nobits
	.weak		__nv_reservedSMEM_offset_0_alias
	.size		__nv_reservedSMEM_offset_0_alias, 0, 64
	.other		__nv_reservedSMEM_offset_0_alias,@"STO_CUDA_RESERVED_SHARED STV_DEFAULT"
__nv_reservedSMEM_offset_0_alias:
	.zero		0
.nv.shared.reserved.0:
	.zero		64
	.weak		__nv_reservedSMEM_tcgen05_partition
	.type		__nv_reservedSMEM_tcgen05_partition,@object
	.size		__nv_reservedSMEM_tcgen05_partition,(.L_0 - __nv_reservedSMEM_tcgen05_partition)
__nv_reservedSMEM_tcgen05_partition:
	.zero		32
.L_0:


//--------------------- .nv.global                --------------------------
	.section	.nv.global,"aw",@nobits
.nv.global:
	.type		_ZN39_INTERNAL_42d33763_4_k_cu_3dc60478_31134cute1_E,@object
	.size		_ZN39_INTERNAL_42d33763_4_k_cu_3dc60478_31134cute1_E,(_ZN39_INTERNAL_42d33763_4_k_cu_3dc60478_31134cuda3std3__45__cpo6cbeginE - _ZN39_INTERNAL_42d33763_4_k_cu_3dc60478_31134cute1_E)
_ZN39_INTERNAL_42d33763_4_k_cu_3dc60478_31134cute1_E:
	.zero		1
	.type		_ZN39_INTERNAL_42d33763_4_k_cu_3dc60478_31134cuda3std3__45__cpo6cbeginE,@object
	.size		_ZN39_INTERNAL_42d33763_4_k_cu_3dc60478_31134cuda3std3__45__cpo6cbeginE,(_ZN39_INTERNAL_42d33763_4_k_cu_3dc60478_31134cuda3std3__48in_placeE - _ZN39_INTERNAL_42d33763_4_k_cu_3dc60478_31134cuda3std3__45__cpo6cbeginE)
_ZN39_INTERNAL_42d33763_4_k_cu_3dc60478_31134cuda3std3__45__cpo6cbeginE:
	.zero		1
	.type		_ZN39_INTERNAL_42d33763_4_k_cu_3dc60478_31134cuda3std3__48in_placeE,@object
	.size		_ZN39_INTERNAL_42d33763_4_k_cu_3dc60478_31134cuda3std3__48in_placeE,(_ZN39_INTERNAL_42d33763_4_k_cu_3dc60478_31134cuda3std6ranges3__45__cpo9iter_moveE - _ZN39_INTERNAL_42d33763_4_k_cu_3dc60478_31134cuda3std3__48in_placeE)
_ZN39_INTERNAL_42d33763_4_k_cu_3dc60478_31134cuda3std3__48in_placeE:
	.zero		1
	.type		_ZN39_INTERNAL_42d33763_4_k_cu_3dc60478_31134cuda3std6ranges3__45__cpo9iter_moveE,@object
	.size		_ZN39_INTERNAL_42d33763_4_k_cu_3dc60478_31134cuda3std6ranges3__45__cpo9iter_moveE,(_ZN39_INTERNAL_42d33763_4_k_cu_3dc60478_31134cuda3std3__45__cpo5beginE - _ZN39_INTERNAL_42d33763_4_k_cu_3dc60478_31134cuda3std6ranges3__45__cpo9iter_moveE)
_ZN39_INTERNAL_42d33763_4_k_cu_3dc60478_31134cuda3std6ranges3__45__cpo9iter_moveE:
	.zero		1
	.type		_ZN39_INTERNAL_42d33763_4_k_cu_3dc60478_31134cuda3std3__45__cpo5beginE,@object
	.size		_ZN39_INTERNAL_42d33763_4_k_cu_3dc60478_31134cuda3std3__45__cpo5beginE,(_ZN39_INTERNAL_42d33763_4_k_cu_3dc60478_31134cuda3std3__441_GLOBAL__N__42d33763_4_k_cu_3dc60478_31136ignoreE - _ZN39_INTERNAL_42d33763_4_k_cu_3dc60478_31134cuda3std3__45__cpo5beginE)
_ZN39_INTERNAL_42d33763_4_k_cu_3dc60478_31134cuda3std3__45__cpo5beginE:
	.zero		1
	.type		_ZN39_INTERNAL_42d33763_4_k_cu_3dc60478_31134cuda3std3__441_GLOBAL__N__42d33763_4_k_cu_3dc60478_31136ignoreE,@object
	.size		_ZN39_INTERNAL_42d33763_4_k_cu_3dc60478_31134cuda3std3__441_GLOBAL__N__42d33763_4_k_cu_3dc60478_31136ignoreE,(_ZN39_INTERNAL_42d33763_4_k_cu_3dc60478_31134cute7productE - _ZN39_INTERNAL_42d33763_4_k_cu_3dc60478_31134cuda3std3__441_GLOBAL__N__42d33763_4_k_cu_3dc60478_31136ignoreE)
_ZN39_INTERNAL_42d33763_4_k_cu_3dc60478_31134cuda3std3__441_GLOBAL__N__42d33763_4_k_cu_3dc60478_31136ignoreE:
	.zero		1
	.type		_ZN39_INTERNAL_42d33763_4_k_cu_3dc60478_31134cute7productE,@object
	.size		_ZN39_INTERNAL_42d33763_4_k_cu_3dc60478_31134cute7productE,(_ZN39_INTERNAL_42d33763_4_k_cu_3dc60478_31134cuda3std3__45__cpo3endE - _ZN39_INTERNAL_42d33763_4_k_cu_3dc60478_31134cute7productE)
_ZN39_INTERNAL_42d33763_4_k_cu_3dc60478_31134cute7productE:
	.zero		1
	.type		_ZN39_INTERNAL_42d33763_4_k_cu_3dc60478_31134cuda3std3__45__cpo3endE,@object
	.size		_ZN39_INTERNAL_42d33763_4_k_cu_3dc60478_31134cuda3std3__45__cpo3endE,(_ZN39_INTERNAL_42d33763_4_k_cu_3dc60478_31134cuda3std3__419piecewise_constructE - _ZN39_INTERNAL_42d33763_4_k_cu_3dc60478_31134cuda3std3__45__cpo3endE)
_ZN39_INTERNAL_42d33763_4_k_cu_3dc60478_31134cuda3std3__45__cpo3endE:
	.zero		1
	.type		_ZN39_INTERNAL_42d33763_4_k_cu_3dc60478_31134cuda3std3__419piecewise_constructE,@object
	.size		_ZN39_INTERNAL_42d33763_4_k_cu_3dc60478_31134cuda3std3__419piecewise_constructE,(_ZN39_INTERNAL_42d33763_4_k_cu_3dc60478_31134cuda3std3__45__cpo4cendE - _ZN39_INTERNAL_42d33763_4_k_cu_3dc60478_31134cuda3std3__419piecewise_constructE)
_ZN39_INTERNAL_42d33763_4_k_cu_3dc60478_31134cuda3std3__419piecewise_constructE:
	.zero		1
	.type		_ZN39_INTERNAL_42d33763_4_k_cu_3dc60478_31134cuda3std3__45__cpo4cendE,@object
	.size		_ZN39_INTERNAL_42d33763_4_k_cu_3dc60478_31134cuda3std3__45__cpo4cendE,(_ZN39_INTERNAL_42d33763_4_k_cu_3dc60478_31134cuda3std6ranges3__45__cpo4swapE - _ZN39_INTERNAL_42d33763_4_k_cu_3dc60478_31134cuda3std3__45__cpo4cendE)
_ZN39_INTERNAL_42d33763_4_k_cu_3dc60478_31134cuda3std3__45__cpo4cendE:
	.zero		1
	.type		_ZN39_INTERNAL_42d33763_4_k_cu_3dc60478_31134cuda3std6ranges3__45__cpo4swapE,@object
	.size		_ZN39_INTERNAL_42d33763_4_k_cu_3dc60478_31134cuda3std6ranges3__45__cpo4swapE,(.L_10 - _ZN39_INTERNAL_42d33763_4_k_cu_3dc60478_31134cuda3std6ranges3__45__cpo4swapE)
_ZN39_INTERNAL_42d33763_4_k_cu_3dc60478_31134cuda3std6ranges3__45__cpo4swapE:
	.zero		1
.L_10:


//--------------------- .nv.constant0._ZN7cutlass13device_kernelINS_4conv6kernel13ConvUniversalINS1_16ConvProblemShapeILNS1_8OperatorE1ELi3EEENS1_10collective14CollectiveConvINS1_47MainloopSm100TmaUmmaWarpSpecializedImplicitGemmILS5_1ELi8ELi3ELi1ELi2EN4cute5tupleIJNSA_1CILi1EEESD_SD_EEEEENSB_IJNSC_ILi128EEENSC_ILi64EEENSB_IJSH_EEEEEENS_10bfloat16_tESK_NSA_8TiledMMAINSA_8MMA_AtomIJNSA_20SM100_MMA_F16BF16_SSISK_SK_fLi128ELi64ELNSA_4UMMA5MajorE0ELSP_1ELNSO_7ScaleInE0ELSQ_0EEEEEENSA_6LayoutISE_NSB_IJNSC_ILi0EEESU_SU_EEEEENSB_IJNSA_10UnderscoreESX_SX_EEEEENS7_6detail27Sm100ImplicitGemmTileTraitsINSA_20SM90_TMA_LOAD_IM2COLENSA_14ComposedLayoutINSA_7SwizzleILi3ELi4ELi3EEENSA_18smem_ptr_flag_bitsILi16EEENST_INSB_IJNSC_ILi8EEESH_EEENSB_IJSH_SD_EEEEEEEvEENS11_INSA_13SM90_TMA_LOADENS13_IS15_S17_NST_INSB_IJSH_S18_EEENSB_IJSD_SH_EEEEEEEvEEEENS_8epilogue10collective18CollectiveEpilogueINS1L_23Sm100TmaWarpSpecializedILi3ELi2ELi32ELb1ELb0EEEJSJ_NSB_IJNST_ISG_SD_EENST_INSC_ILi32EEESD_EEEEESK_NSB_IJNSB_IJllllEEESD_SU_EEESK_S1V_NS1L_6fusion15FusionCallbacksIS1P_NS1W_17LinearCombinationISK_fSK_fLNS_15FloatRoundStyleE2EEESJ_S1T_JEEENSA_5SM1004TMEM4LOAD26SM100_TMEM_LOAD_32dp32b32xES12_NS13_INS14_ILi2ELi4ELi3EEES17_NST_INSB_IJS18_S1R_EEENSB_IJS1R_SD_EEEEEEENSA_39AutoVectorizingCopyWithAssumedAlignmentILi128EEENSA_21SM90_TMA_STORE_IM2COLES2A_S2C_S2C_EEEvvEEEEvNT_6ParamsE --------------------------
	.section	.nv.constant0._ZN7cutlass13device_kernelINS_4conv6kernel13ConvUniversalINS1_16ConvProblemShapeILNS1_8OperatorE1ELi3EEENS1_10collective14CollectiveConvINS1_47MainloopSm100TmaUmmaWarpSpecializedImplicitGemmILS5_1ELi8ELi3ELi1ELi2EN4cute5tupleIJNSA_1CILi1EEESD_SD_EEEEENSB_IJNSC_ILi128EEENSC_ILi64EEENSB_IJSH_EEEEEENS_10bfloat16_tESK_NSA_8TiledMMAINSA_8MMA_AtomIJNSA_20SM100_MMA_F16BF16_SSISK_SK_fLi128ELi64ELNSA_4UMMA5MajorE0ELSP_1ELNSO_7ScaleInE0ELSQ_0EEEEEENSA_6LayoutISE_NSB_IJNSC_ILi0EEESU_SU_EEEEENSB_IJNSA_10UnderscoreESX_SX_EEEEENS7_6detail27Sm100ImplicitGemmTileTraitsINSA_20SM90_TMA_LOAD_IM2COLENSA_14ComposedLayoutINSA_7SwizzleILi3ELi4ELi3EEENSA_18smem_ptr_flag_bitsILi16EEENST_INSB_IJNSC_ILi8EEESH_EEENSB_IJSH_SD_EEEEEEEvEENS11_INSA_13SM90_TMA_LOADENS13_IS15_S17_NST_INSB_IJSH_S18_EEENSB_IJSD_SH_EEEEEEEvEEEENS_8epilogue10collective18CollectiveEpilogueINS1L_23Sm100TmaWarpSpecializedILi3ELi2ELi32ELb1ELb0EEEJSJ_NSB_IJNST_ISG_SD_EENST_INSC_ILi32EEESD_EEEEESK_NSB_IJNSB_IJllllEEESD_SU_EEESK_S1V_NS1L_6fusion15FusionCallbacksIS1P_NS1W_17LinearCombinationISK_fSK_fLNS_15FloatRoundStyleE2EEESJ_S1T_JEEENSA_5SM1004TMEM4LOAD26SM100_TMEM_LOAD_32dp32b32xES12_NS13_INS14_ILi2ELi4ELi3EEES17_NST_INSB_IJS18_S1R_EEENSB_IJS1R_SD_EEEEEEENSA_39AutoVectorizingCopyWithAssumedAlignmentILi128EEENSA_21SM90_TMA_STORE_IM2COLES2A_S2C_S2C_EEEvvEEEEvNT_6ParamsE,"a",@progbits
	.sectionflags	@""
	.align	4
.nv.constant0._ZN7cutlass13device_kernelINS_4conv6kernel13ConvUniversalINS1_16ConvProblemShapeILNS1_8OperatorE1ELi3EEENS1_10collective14CollectiveConvINS1_47MainloopSm100TmaUmmaWarpSpecializedImplicitGemmILS5_1ELi8ELi3ELi1ELi2EN4cute5tupleIJNSA_1CILi1EEESD_SD_EEEEENSB_IJNSC_ILi128EEENSC_ILi64EEENSB_IJSH_EEEEEENS_10bfloat16_tESK_NSA_8TiledMMAINSA_8MMA_AtomIJNSA_20SM100_MMA_F16BF16_SSISK_SK_fLi128ELi64ELNSA_4UMMA5MajorE0ELSP_1ELNSO_7ScaleInE0ELSQ_0EEEEEENSA_6LayoutISE_NSB_IJNSC_ILi0EEESU_SU_EEEEENSB_IJNSA_10UnderscoreESX_SX_EEEEENS7_6detail27Sm100ImplicitGemmTileTraitsINSA_20SM90_TMA_LOAD_IM2COLENSA_14ComposedLayoutINSA_7SwizzleILi3ELi4ELi3EEENSA_18smem_ptr_flag_bitsILi16EEENST_INSB_IJNSC_ILi8EEESH_EEENSB_IJSH_SD_EEEEEEEvEENS11_INSA_13SM90_TMA_LOADENS13_IS15_S17_NST_INSB_IJSH_S18_EEENSB_IJSD_SH_EEEEEEEvEEEENS_8epilogue10collective18CollectiveEpilogueINS1L_23Sm100TmaWarpSpecializedILi3ELi2ELi32ELb1ELb0EEEJSJ_NSB_IJNST_ISG_SD_EENST_INSC_ILi32EEESD_EEEEESK_NSB_IJNSB_IJllllEEESD_SU_EEESK_S1V_NS1L_6fusion15FusionCallbacksIS1P_NS1W_17LinearCombinationISK_fSK_fLNS_15FloatRoundStyleE2EEESJ_S1T_JEEENSA_5SM1004TMEM4LOAD26SM100_TMEM_LOAD_32dp32b32xES12_NS13_INS14_ILi2ELi4ELi3EEES17_NST_INSB_IJS18_S1R_EEENSB_IJS1R_SD_EEEEEEENSA_39AutoVectorizingCopyWithAssumedAlignmentILi128EEENSA_21SM90_TMA_STORE_IM2COLES2A_S2C_S2C_EEEvvEEEEvNT_6ParamsE:
	.zero		3200


//--------------------- SYMBOLS --------------------------

	.type		.nv.reservedSmem.offset0,@object
	.size		.nv.reservedSmem.offset0,0x4
	.type		.nv.reservedSmem.cap,@object
	.size		.nv.reservedSmem.cap,0x4
	.type		__assertfail,@function
